	.target	sm_90a

	.elftype	@"ET_EXEC"


//--------------------- .note.nv.tkinfo           --------------------------
	.section	.note.nv.tkinfo,"",@"SHT_NOTE"
	.sectionflags	@"SHF_NOTE_NV_TKINFO"
	.tkinfo
        /*0018*/ 	.word	0x00000002
        /*0030*/ 	.string	""
        /*0030*/ 	.string	"ptxas"
        /*0030*/ 	.string	"Cuda compilation tools, release 13.0, V13.0.88"
        /*0030*/ 	.string	"Build cuda_13.0.r13.0/compiler.36424714_0"
        /*0030*/ 	.string	"-arch sm_90a -m 64 "



//--------------------- .note.nv.cuinfo           --------------------------
	.section	.note.nv.cuinfo,"",@"SHT_NOTE"
	.sectionflags	@"SHF_NOTE_NV_CUINFO"
        /*0018*/ 	.short	0x0002
        /*001a*/ 	.short	0x005a
        /*001c*/ 	.short	0x0082
	.zero		2


//--------------------- .nv.info                  --------------------------
	.section	.nv.info,"",@"SHT_CUDA_INFO"
	.align	4


	//----- nvinfo : EIATTR_REGCOUNT
	.align		4
        /*0000*/ 	.byte	0x04, 0x2f
        /*0002*/ 	.short	(.L_12 - .L_11)
	.align		4
.L_11:
        /*0004*/ 	.word	index@(_ZN7cutlass13device_kernelINS_4gemm6kernel13GemmUniversalIN4cute5tupleIJiiiiEEENS1_10collective13CollectiveMmaINS1_37MainloopSm90TmaGmmaWarpSpecializedFP8ILi45ENS5_IJNS4_1CILi1EEESB_SB_EEENS1_35KernelTmaWarpSpecializedCooperativeEEENS5_IJNSA_ILi128EEENSA_ILi32EEESG_EEENS_12float_e4m3_tENS5_IJlSB_lEEESI_SJ_NS4_8TiledMMAINS4_8MMA_AtomIJNS4_4SM904GMMA30MMA_64x32x32_F32E4M3E4M3_SS_TNILNSN_7ScaleInE1ELSP_1EEEEEENS4_6LayoutINS5_IJNSA_ILi2EEESB_SB_EEENS5_IJSB_NSA_ILi0EEESV_EEEEENS5_IJNS4_10UnderscoreESY_SY_EEEEENS4_13SM90_TMA_LOADENS4_14ComposedLayoutINS4_7SwizzleILi1ELi4ELi3EEENS4_18smem_ptr_flag_bitsILi8EEENSS_INS5_IJNSA_ILi8EEESG_EEENS5_IJSG_SB_EEEEEEEvNS4_8identityES11_S1B_vS1C_EENS_8epilogue10collective6detail29Sm90TmaWarpSpecializedAdapterINS1F_15DefaultEpilogueISI_SJ_SJ_NS1E_6thread17LinearCombinationISI_Li1EffLNS1J_9ScaleType4KindE0ELNS_15FloatRoundStyleE2ESI_EENS1_15EpilogueDefaultEEEEEvvEEEEvNT_6ParamsE)
        /*0008*/ 	.word	0x000000a8


	//----- nvinfo : EIATTR_FRAME_SIZE
	.align		4
.L_12:
        /*000c*/ 	.byte	0x04, 0x11
        /*000e*/ 	.short	(.L_14 - .L_13)
	.align		4
.L_13:
        /*0010*/ 	.word	index@(_ZN7cutlass13device_kernelINS_4gemm6kernel13GemmUniversalIN4cute5tupleIJiiiiEEENS1_10collective13CollectiveMmaINS1_37MainloopSm90TmaGmmaWarpSpecializedFP8ILi45ENS5_IJNS4_1CILi1EEESB_SB_EEENS1_35KernelTmaWarpSpecializedCooperativeEEENS5_IJNSA_ILi128EEENSA_ILi32EEESG_EEENS_12float_e4m3_tENS5_IJlSB_lEEESI_SJ_NS4_8TiledMMAINS4_8MMA_AtomIJNS4_4SM904GMMA30MMA_64x32x32_F32E4M3E4M3_SS_TNILNSN_7ScaleInE1ELSP_1EEEEEENS4_6LayoutINS5_IJNSA_ILi2EEESB_SB_EEENS5_IJSB_NSA_ILi0EEESV_EEEEENS5_IJNS4_10UnderscoreESY_SY_EEEEENS4_13SM90_TMA_LOADENS4_14ComposedLayoutINS4_7SwizzleILi1ELi4ELi3EEENS4_18smem_ptr_flag_bitsILi8EEENSS_INS5_IJNSA_ILi8EEESG_EEENS5_IJSG_SB_EEEEEEEvNS4_8identityES11_S1B_vS1C_EENS_8epilogue10collective6detail29Sm90TmaWarpSpecializedAdapterINS1F_15DefaultEpilogueISI_SJ_SJ_NS1E_6thread17LinearCombinationISI_Li1EffLNS1J_9ScaleType4KindE0ELNS_15FloatRoundStyleE2ESI_EENS1_15EpilogueDefaultEEEEEvvEEEEvNT_6ParamsE)
        /*0014*/ 	.word	0x00000000


	//----- nvinfo : EIATTR_MIN_STACK_SIZE
	.align		4
.L_14:
        /*0018*/ 	.byte	0x04, 0x12
        /*001a*/ 	.short	(.L_16 - .L_15)
	.align		4
.L_15:
        /*001c*/ 	.word	index@(_ZN7cutlass13device_kernelINS_4gemm6kernel13GemmUniversalIN4cute5tupleIJiiiiEEENS1_10collective13CollectiveMmaINS1_37MainloopSm90TmaGmmaWarpSpecializedFP8ILi45ENS5_IJNS4_1CILi1EEESB_SB_EEENS1_35KernelTmaWarpSpecializedCooperativeEEENS5_IJNSA_ILi128EEENSA_ILi32EEESG_EEENS_12float_e4m3_tENS5_IJlSB_lEEESI_SJ_NS4_8TiledMMAINS4_8MMA_AtomIJNS4_4SM904GMMA30MMA_64x32x32_F32E4M3E4M3_SS_TNILNSN_7ScaleInE1ELSP_1EEEEEENS4_6LayoutINS5_IJNSA_ILi2EEESB_SB_EEENS5_IJSB_NSA_ILi0EEESV_EEEEENS5_IJNS4_10UnderscoreESY_SY_EEEEENS4_13SM90_TMA_LOADENS4_14ComposedLayoutINS4_7SwizzleILi1ELi4ELi3EEENS4_18smem_ptr_flag_bitsILi8EEENSS_INS5_IJNSA_ILi8EEESG_EEENS5_IJSG_SB_EEEEEEEvNS4_8identityES11_S1B_vS1C_EENS_8epilogue10collective6detail29Sm90TmaWarpSpecializedAdapterINS1F_15DefaultEpilogueISI_SJ_SJ_NS1E_6thread17LinearCombinationISI_Li1EffLNS1J_9ScaleType4KindE0ELNS_15FloatRoundStyleE2ESI_EENS1_15EpilogueDefaultEEEEEvvEEEEvNT_6ParamsE)
        /*0020*/ 	.word	0x00000000
.L_16:


//--------------------- .nv.compat                --------------------------
	.section	.nv.compat,"",@"SHT_CUDA_COMPAT_INFO"
	.align	4
        /*0000*/ 	.byte	0x02, 0x09, 0x01, 0x00, 0x02, 0x02, 0x04, 0x00, 0x02, 0x05, 0x05, 0x00, 0x03, 0x07, 0x01, 0x01
        /*0010*/ 	.byte	0x02, 0x03, 0x01, 0x00, 0x02, 0x06, 0x01, 0x00, 0x04, 0x0b, 0x08, 0x00, 0x00, 0x00, 0x00, 0x00
        /*0020*/ 	.byte	0x00, 0x00, 0x00, 0x00


//--------------------- .nv.info._ZN7cutlass13device_kernelINS_4gemm6kernel13GemmUniversalIN4cute5tupleIJiiiiEEENS1_10collective13CollectiveMmaINS1_37MainloopSm90TmaGmmaWarpSpecializedFP8ILi45ENS5_IJNS4_1CILi1EEESB_SB_EEENS1_35KernelTmaWarpSpecializedCooperativeEEENS5_IJNSA_ILi128EEENSA_ILi32EEESG_EEENS_12float_e4m3_tENS5_IJlSB_lEEESI_SJ_NS4_8TiledMMAINS4_8MMA_AtomIJNS4_4SM904GMMA30MMA_64x32x32_F32E4M3E4M3_SS_TNILNSN_7ScaleInE1ELSP_1EEEEEENS4_6LayoutINS5_IJNSA_ILi2EEESB_SB_EEENS5_IJSB_NSA_ILi0EEESV_EEEEENS5_IJNS4_10UnderscoreESY_SY_EEEEENS4_13SM90_TMA_LOADENS4_14ComposedLayoutINS4_7SwizzleILi1ELi4ELi3EEENS4_18smem_ptr_flag_bitsILi8EEENSS_INS5_IJNSA_ILi8EEESG_EEENS5_IJSG_SB_EEEEEEEvNS4_8identityES11_S1B_vS1C_EENS_8epilogue10collective6detail29Sm90TmaWarpSpecializedAdapterINS1F_15DefaultEpilogueISI_SJ_SJ_NS1E_6thread17LinearCombinationISI_Li1EffLNS1J_9ScaleType4KindE0ELNS_15FloatRoundStyleE2ESI_EENS1_15EpilogueDefaultEEEEEvvEEEEvNT_6ParamsE --------------------------
	.section	.nv.info._ZN7cutlass13device_kernelINS_4gemm6kernel13GemmUniversalIN4cute5tupleIJiiiiEEENS1_10collective13CollectiveMmaINS1_37MainloopSm90TmaGmmaWarpSpecializedFP8ILi45ENS5_IJNS4_1CILi1EEESB_SB_EEENS1_35KernelTmaWarpSpecializedCooperativeEEENS5_IJNSA_ILi128EEENSA_ILi32EEESG_EEENS_12float_e4m3_tENS5_IJlSB_lEEESI_SJ_NS4_8TiledMMAINS4_8MMA_AtomIJNS4_4SM904GMMA30MMA_64x32x32_F32E4M3E4M3_SS_TNILNSN_7ScaleInE1ELSP_1EEEEEENS4_6LayoutINS5_IJNSA_ILi2EEESB_SB_EEENS5_IJSB_NSA_ILi0EEESV_EEEEENS5_IJNS4_10UnderscoreESY_SY_EEEEENS4_13SM90_TMA_LOADENS4_14ComposedLayoutINS4_7SwizzleILi1ELi4ELi3EEENS4_18smem_ptr_flag_bitsILi8EEENSS_INS5_IJNSA_ILi8EEESG_EEENS5_IJSG_SB_EEEEEEEvNS4_8identityES11_S1B_vS1C_EENS_8epilogue10collective6detail29Sm90TmaWarpSpecializedAdapterINS1F_15DefaultEpilogueISI_SJ_SJ_NS1E_6thread17LinearCombinationISI_Li1EffLNS1J_9ScaleType4KindE0ELNS_15FloatRoundStyleE2ESI_EENS1_15EpilogueDefaultEEEEEvvEEEEvNT_6ParamsE,"",@"SHT_CUDA_INFO"
	.sectionflags	@""
	.align	4


	//----- nvinfo : EIATTR_CUDA_API_VERSION
	.align		4
        /*0000*/ 	.byte	0x04, 0x37
        /*0002*/ 	.short	(.L_18 - .L_17)
.L_17:
        /*0004*/ 	.word	0x00000082


	//----- nvinfo : EIATTR_KPARAM_INFO
	.align		4
.L_18:
        /*0008*/ 	.byte	0x04, 0x17
        /*000a*/ 	.short	(.L_20 - .L_19)
.L_19:
        /*000c*/ 	.word	0x00000000
        /*0010*/ 	.short	0x0000
        /*0012*/ 	.short	0x0070
        /*0014*/ 	.byte	0x00, 0xf0, 0x01, 0x10


	//----- nvinfo : EIATTR_SPARSE_MMA_MASK
	.align		4
.L_20:
        /*0018*/ 	.byte	0x03, 0x50
        /*001a*/ 	.short	0x0000


	//----- nvinfo : EIATTR_MAXREG_COUNT
	.align		4
        /*001c*/ 	.byte	0x03, 0x1b
        /*001e*/ 	.short	0x00a8


	//----- nvinfo : EIATTR_NUM_BARRIERS
	.align		4
        /*0020*/ 	.byte	0x02, 0x4c
        /*0022*/ 	.byte	0x01
	.zero		1


	//----- nvinfo : EIATTR_MERCURY_ISA_VERSION
	.align		4
        /*0024*/ 	.byte	0x03, 0x5f
        /*0026*/ 	.short	0x0101


	//----- nvinfo : EIATTR_INT_WARP_WIDE_INSTR_OFFSETS
	.align		4
        /*0028*/ 	.byte	0x04, 0x31
        /*002a*/ 	.short	(.L_22 - .L_21)


	//   ....[0]....
.L_21:
        /*002c*/ 	.word	0x000008f0


	//   ....[1]....
        /*0030*/ 	.word	0x00000900


	//   ....[2]....
        /*0034*/ 	.word	0x00000a20


	//----- nvinfo : EIATTR_COOP_GROUP_MASK_REGIDS
	.align		4
.L_22:
        /*0038*/ 	.byte	0x04, 0x29
        /*003a*/ 	.short	(.L_24 - .L_23)


	//   ....[0]....
.L_23:
        /*003c*/ 	.word	0xffffffff


	//   ....[1]....
        /*0040*/ 	.word	0xffffffff


	//   ....[2]....
        /*0044*/ 	.word	0xffffffff


	//   ....[3]....
        /*0048*/ 	.word	0xffffffff


	//   ....[4]....
        /*004c*/ 	.word	0xffffffff


	//----- nvinfo : EIATTR_COOP_GROUP_INSTR_OFFSETS
	.align		4
.L_24:
        /*0050*/ 	.byte	0x04, 0x28
        /*0052*/ 	.short	(.L_26 - .L_25)


	//   ....[0]....
.L_25:
        /*0054*/ 	.word	0x00000060


	//   ....[1]....
        /*0058*/ 	.word	0x00000070


	//   ....[2]....
        /*005c*/ 	.word	0x00000130


	//   ....[3]....
        /*0060*/ 	.word	0x00000810


	//   ....[4]....
        /*0064*/ 	.word	0x000016e0


	//----- nvinfo : EIATTR_REG_RECONFIG
	.align		4
.L_26:
        /*0068*/ 	.byte	0x01, 0x54
	.zero		2


	//----- nvinfo : EIATTR_MBARRIER_INSTR_OFFSETS
	.align		4
        /*006c*/ 	.byte	0x04, 0x39
        /*006e*/ 	.short	(.L_28 - .L_27)


	//   ....[0]....
.L_27:
        /*0070*/ 	.word	0x00000250
        /*0074*/ 	.word	0x000000ff
        /*0078*/ 	.word	0x00000000
        /*007c*/ 	.short	0x0100
        /*007e*/ 	.byte	0x08
	.zero		1


	//   ....[1]....
        /*0080*/ 	.word	0x00000260
        /*0084*/ 	.word	0x000000ff
        /*0088*/ 	.word	0x00000168
        /*008c*/ 	.short	0x0100
        /*008e*/ 	.byte	0x08
	.zero		1


	//   ....[2]....
        /*0090*/ 	.word	0x00000270
        /*0094*/ 	.word	0x000000ff
        /*0098*/ 	.word	0x00000008
        /*009c*/ 	.short	0x0100
        /*009e*/ 	.byte	0x08
	.zero		1


	//   ....[3]....
        /*00a0*/ 	.word	0x00000280
        /*00a4*/ 	.word	0x000000ff
        /*00a8*/ 	.word	0x00000170
        /*00ac*/ 	.short	0x0100
        /*00ae*/ 	.byte	0x08
	.zero		1


	//   ....[4]....
        /*00b0*/ 	.word	0x00000290
        /*00b4*/ 	.word	0x000000ff
        /*00b8*/ 	.word	0x00000010
        /*00bc*/ 	.short	0x0100
        /*00be*/ 	.byte	0x08
	.zero		1


	//   ....[5]....
        /*00c0*/ 	.word	0x000002a0
        /*00c4*/ 	.word	0x000000ff
        /*00c8*/ 	.word	0x00000178
        /*00cc*/ 	.short	0x0100
        /*00ce*/ 	.byte	0x08
	.zero		1


	//   ....[6]....
        /*00d0*/ 	.word	0x000002b0
        /*00d4*/ 	.word	0x000000ff
        /*00d8*/ 	.word	0x00000018
        /*00dc*/ 	.short	0x0100
        /*00de*/ 	.byte	0x08
	.zero		1


	//   ....[7]....
        /*00e0*/ 	.word	0x000002c0
        /*00e4*/ 	.word	0x000000ff
        /*00e8*/ 	.word	0x00000180
        /*00ec*/ 	.short	0x0100
        /*00ee*/ 	.byte	0x08
	.zero		1


	//   ....[8]....
        /*00f0*/ 	.word	0x000002d0
        /*00f4*/ 	.word	0x000000ff
        /*00f8*/ 	.word	0x00000020
        /*00fc*/ 	.short	0x0100
        /*00fe*/ 	.byte	0x08
	.zero		1


	//   ....[9]....
        /*0100*/ 	.word	0x000002e0
        /*0104*/ 	.word	0x000000ff
        /*0108*/ 	.word	0x00000188
        /*010c*/ 	.short	0x0100
        /*010e*/ 	.byte	0x08
	.zero		1


	//   ....[10]....
        /*0110*/ 	.word	0x000002f0
        /*0114*/ 	.word	0x000000ff
        /*0118*/ 	.word	0x00000028
        /*011c*/ 	.short	0x0100
        /*011e*/ 	.byte	0x08
	.zero		1


	//   ....[11]....
        /*0120*/ 	.word	0x00000300
        /*0124*/ 	.word	0x000000ff
        /*0128*/ 	.word	0x00000190
        /*012c*/ 	.short	0x0100
        /*012e*/ 	.byte	0x08
	.zero		1


	//   ....[12]....
        /*0130*/ 	.word	0x00000310
        /*0134*/ 	.word	0x000000ff
        /*0138*/ 	.word	0x00000030
        /*013c*/ 	.short	0x0100
        /*013e*/ 	.byte	0x08
	.zero		1


	//   ....[13]....
        /*0140*/ 	.word	0x00000320
        /*0144*/ 	.word	0x000000ff
        /*0148*/ 	.word	0x00000198
        /*014c*/ 	.short	0x0100
        /*014e*/ 	.byte	0x08
	.zero		1


	//   ....[14]....
        /*0150*/ 	.word	0x00000330
        /*0154*/ 	.word	0x000000ff
        /*0158*/ 	.word	0x00000038
        /*015c*/ 	.short	0x0100
        /*015e*/ 	.byte	0x08
	.zero		1


	//   ....[15]....
        /*0160*/ 	.word	0x00000340
        /*0164*/ 	.word	0x000000ff
        /*0168*/ 	.word	0x000001a0
        /*016c*/ 	.short	0x0100
        /*016e*/ 	.byte	0x08
	.zero		1


	//   ....[16]....
        /*0170*/ 	.word	0x00000350
        /*0174*/ 	.word	0x000000ff
        /*0178*/ 	.word	0x00000040
        /*017c*/ 	.short	0x0100
        /*017e*/ 	.byte	0x08
	.zero		1


	//   ....[17]....
        /*0180*/ 	.word	0x00000360
        /*0184*/ 	.word	0x000000ff
        /*0188*/ 	.word	0x000001a8
        /*018c*/ 	.short	0x0100
        /*018e*/ 	.byte	0x08
	.zero		1


	//   ....[18]....
        /*0190*/ 	.word	0x00000370
        /*0194*/ 	.word	0x000000ff
        /*0198*/ 	.word	0x00000048
        /*019c*/ 	.short	0x0100
        /*019e*/ 	.byte	0x08
	.zero		1


	//   ....[19]....
        /*01a0*/ 	.word	0x00000380
        /*01a4*/ 	.word	0x000000ff
        /*01a8*/ 	.word	0x000001b0
        /*01ac*/ 	.short	0x0100
        /*01ae*/ 	.byte	0x08
	.zero		1


	//   ....[20]....
        /*01b0*/ 	.word	0x00000390
        /*01b4*/ 	.word	0x000000ff
        /*01b8*/ 	.word	0x00000050
        /*01bc*/ 	.short	0x0100
        /*01be*/ 	.byte	0x08
	.zero		1


	//   ....[21]....
        /*01c0*/ 	.word	0x000003a0
        /*01c4*/ 	.word	0x000000ff
        /*01c8*/ 	.word	0x000001b8
        /*01cc*/ 	.short	0x0100
        /*01ce*/ 	.byte	0x08
	.zero		1


	//   ....[22]....
        /*01d0*/ 	.word	0x000003b0
        /*01d4*/ 	.word	0x000000ff
        /*01d8*/ 	.word	0x00000058
        /*01dc*/ 	.short	0x0100
        /*01de*/ 	.byte	0x08
	.zero		1


	//   ....[23]....
        /*01e0*/ 	.word	0x000003c0
        /*01e4*/ 	.word	0x000000ff
        /*01e8*/ 	.word	0x000001c0
        /*01ec*/ 	.short	0x0100
        /*01ee*/ 	.byte	0x08
	.zero		1


	//   ....[24]....
        /*01f0*/ 	.word	0x000003d0
        /*01f4*/ 	.word	0x000000ff
        /*01f8*/ 	.word	0x00000060
        /*01fc*/ 	.short	0x0100
        /*01fe*/ 	.byte	0x08
	.zero		1


	//   ....[25]....
        /*0200*/ 	.word	0x000003e0
        /*0204*/ 	.word	0x000000ff
        /*0208*/ 	.word	0x000001c8
        /*020c*/ 	.short	0x0100
        /*020e*/ 	.byte	0x08
	.zero		1


	//   ....[26]....
        /*0210*/ 	.word	0x000003f0
        /*0214*/ 	.word	0x000000ff
        /*0218*/ 	.word	0x00000068
        /*021c*/ 	.short	0x0100
        /*021e*/ 	.byte	0x08
	.zero		1


	//   ....[27]....
        /*0220*/ 	.word	0x00000400
        /*0224*/ 	.word	0x000000ff
        /*0228*/ 	.word	0x000001d0
        /*022c*/ 	.short	0x0100
        /*022e*/ 	.byte	0x08
	.zero		1


	//   ....[28]....
        /*0230*/ 	.word	0x00000410
        /*0234*/ 	.word	0x000000ff
        /*0238*/ 	.word	0x00000070
        /*023c*/ 	.short	0x0100
        /*023e*/ 	.byte	0x08
	.zero		1


	//   ....[29]....
        /*0240*/ 	.word	0x00000420
        /*0244*/ 	.word	0x000000ff
        /*0248*/ 	.word	0x000001d8
        /*024c*/ 	.short	0x0100
        /*024e*/ 	.byte	0x08
	.zero		1


	//   ....[30]....
        /*0250*/ 	.word	0x00000430
        /*0254*/ 	.word	0x000000ff
        /*0258*/ 	.word	0x00000078
        /*025c*/ 	.short	0x0100
        /*025e*/ 	.byte	0x08
	.zero		1


	//   ....[31]....
        /*0260*/ 	.word	0x00000440
        /*0264*/ 	.word	0x000000ff
        /*0268*/ 	.word	0x000001e0
        /*026c*/ 	.short	0x0100
        /*026e*/ 	.byte	0x08
	.zero		1


	//   ....[32]....
        /*0270*/ 	.word	0x00000450
        /*0274*/ 	.word	0x000000ff
        /*0278*/ 	.word	0x00000080
        /*027c*/ 	.short	0x0100
        /*027e*/ 	.byte	0x08
	.zero		1


	//   ....[33]....
        /*0280*/ 	.word	0x00000460
        /*0284*/ 	.word	0x000000ff
        /*0288*/ 	.word	0x000001e8
        /*028c*/ 	.short	0x0100
        /*028e*/ 	.byte	0x08
	.zero		1


	//   ....[34]....
        /*0290*/ 	.word	0x00000470
        /*0294*/ 	.word	0x000000ff
        /*0298*/ 	.word	0x00000088
        /*029c*/ 	.short	0x0100
        /*029e*/ 	.byte	0x08
	.zero		1


	//   ....[35]....
        /*02a0*/ 	.word	0x00000480
        /*02a4*/ 	.word	0x000000ff
        /*02a8*/ 	.word	0x000001f0
        /*02ac*/ 	.short	0x0100
        /*02ae*/ 	.byte	0x08
	.zero		1


	//   ....[36]....
        /*02b0*/ 	.word	0x00000490
        /*02b4*/ 	.word	0x000000ff
        /*02b8*/ 	.word	0x00000090
        /*02bc*/ 	.short	0x0100
        /*02be*/ 	.byte	0x08
	.zero		1


	//   ....[37]....
        /*02c0*/ 	.word	0x000004a0
        /*02c4*/ 	.word	0x000000ff
        /*02c8*/ 	.word	0x000001f8
        /*02cc*/ 	.short	0x0100
        /*02ce*/ 	.byte	0x08
	.zero		1


	//   ....[38]....
        /*02d0*/ 	.word	0x000004b0
        /*02d4*/ 	.word	0x000000ff
        /*02d8*/ 	.word	0x00000098
        /*02dc*/ 	.short	0x0100
        /*02de*/ 	.byte	0x08
	.zero		1


	//   ....[39]....
        /*02e0*/ 	.word	0x000004c0
        /*02e4*/ 	.word	0x000000ff
        /*02e8*/ 	.word	0x00000200
        /*02ec*/ 	.short	0x0100
        /*02ee*/ 	.byte	0x08
	.zero		1


	//   ....[40]....
        /*02f0*/ 	.word	0x000004d0
        /*02f4*/ 	.word	0x000000ff
        /*02f8*/ 	.word	0x000000a0
        /*02fc*/ 	.short	0x0100
        /*02fe*/ 	.byte	0x08
	.zero		1


	//   ....[41]....
        /*0300*/ 	.word	0x000004e0
        /*0304*/ 	.word	0x000000ff
        /*0308*/ 	.word	0x00000208
        /*030c*/ 	.short	0x0100
        /*030e*/ 	.byte	0x08
	.zero		1


	//   ....[42]....
        /*0310*/ 	.word	0x000004f0
        /*0314*/ 	.word	0x000000ff
        /*0318*/ 	.word	0x000000a8
        /*031c*/ 	.short	0x0100
        /*031e*/ 	.byte	0x08
	.zero		1


	//   ....[43]....
        /*0320*/ 	.word	0x00000500
        /*0324*/ 	.word	0x000000ff
        /*0328*/ 	.word	0x00000210
        /*032c*/ 	.short	0x0100
        /*032e*/ 	.byte	0x08
	.zero		1


	//   ....[44]....
        /*0330*/ 	.word	0x00000510
        /*0334*/ 	.word	0x000000ff
        /*0338*/ 	.word	0x000000b0
        /*033c*/ 	.short	0x0100
        /*033e*/ 	.byte	0x08
	.zero		1


	//   ....[45]....
        /*0340*/ 	.word	0x00000520
        /*0344*/ 	.word	0x000000ff
        /*0348*/ 	.word	0x00000218
        /*034c*/ 	.short	0x0100
        /*034e*/ 	.byte	0x08
	.zero		1


	//   ....[46]....
        /*0350*/ 	.word	0x00000530
        /*0354*/ 	.word	0x000000ff
        /*0358*/ 	.word	0x000000b8
        /*035c*/ 	.short	0x0100
        /*035e*/ 	.byte	0x08
	.zero		1


	//   ....[47]....
        /*0360*/ 	.word	0x00000540
        /*0364*/ 	.word	0x000000ff
        /*0368*/ 	.word	0x00000220
        /*036c*/ 	.short	0x0100
        /*036e*/ 	.byte	0x08
	.zero		1


	//   ....[48]....
        /*0370*/ 	.word	0x00000550
        /*0374*/ 	.word	0x000000ff
        /*0378*/ 	.word	0x000000c0
        /*037c*/ 	.short	0x0100
        /*037e*/ 	.byte	0x08
	.zero		1


	//   ....[49]....
        /*0380*/ 	.word	0x00000560
        /*0384*/ 	.word	0x000000ff
        /*0388*/ 	.word	0x00000228
        /*038c*/ 	.short	0x0100
        /*038e*/ 	.byte	0x08
	.zero		1


	//   ....[50]....
        /*0390*/ 	.word	0x00000570
        /*0394*/ 	.word	0x000000ff
        /*0398*/ 	.word	0x000000c8
        /*039c*/ 	.short	0x0100
        /*039e*/ 	.byte	0x08
	.zero		1


	//   ....[51]....
        /*03a0*/ 	.word	0x00000580
        /*03a4*/ 	.word	0x000000ff
        /*03a8*/ 	.word	0x00000230
        /*03ac*/ 	.short	0x0100
        /*03ae*/ 	.byte	0x08
	.zero		1


	//   ....[52]....
        /*03b0*/ 	.word	0x00000590
        /*03b4*/ 	.word	0x000000ff
        /*03b8*/ 	.word	0x000000d0
        /*03bc*/ 	.short	0x0100
        /*03be*/ 	.byte	0x08
	.zero		1


	//   ....[53]....
        /*03c0*/ 	.word	0x000005a0
        /*03c4*/ 	.word	0x000000ff
        /*03c8*/ 	.word	0x00000238
        /*03cc*/ 	.short	0x0100
        /*03ce*/ 	.byte	0x08
	.zero		1


	//   ....[54]....
        /*03d0*/ 	.word	0x000005b0
        /*03d4*/ 	.word	0x000000ff
        /*03d8*/ 	.word	0x000000d8
        /*03dc*/ 	.short	0x0100
        /*03de*/ 	.byte	0x08
	.zero		1


	//   ....[55]....
        /*03e0*/ 	.word	0x000005c0
        /*03e4*/ 	.word	0x000000ff
        /*03e8*/ 	.word	0x00000240
        /*03ec*/ 	.short	0x0100
        /*03ee*/ 	.byte	0x08
	.zero		1


	//   ....[56]....
        /*03f0*/ 	.word	0x000005d0
        /*03f4*/ 	.word	0x000000ff
        /*03f8*/ 	.word	0x000000e0
        /*03fc*/ 	.short	0x0100
        /*03fe*/ 	.byte	0x08
	.zero		1


	//   ....[57]....
        /*0400*/ 	.word	0x000005e0
        /*0404*/ 	.word	0x000000ff
        /*0408*/ 	.word	0x00000248
        /*040c*/ 	.short	0x0100
        /*040e*/ 	.byte	0x08
	.zero		1


	//   ....[58]....
        /*0410*/ 	.word	0x000005f0
        /*0414*/ 	.word	0x000000ff
        /*0418*/ 	.word	0x000000e8
        /*041c*/ 	.short	0x0100
        /*041e*/ 	.byte	0x08
	.zero		1


	//   ....[59]....
        /*0420*/ 	.word	0x00000600
        /*0424*/ 	.word	0x000000ff
        /*0428*/ 	.word	0x00000250
        /*042c*/ 	.short	0x0100
        /*042e*/ 	.byte	0x08
	.zero		1


	//   ....[60]....
        /*0430*/ 	.word	0x00000610
        /*0434*/ 	.word	0x000000ff
        /*0438*/ 	.word	0x000000f0
        /*043c*/ 	.short	0x0100
        /*043e*/ 	.byte	0x08
	.zero		1


	//   ....[61]....
        /*0440*/ 	.word	0x00000620
        /*0444*/ 	.word	0x000000ff
        /*0448*/ 	.word	0x00000258
        /*044c*/ 	.short	0x0100
        /*044e*/ 	.byte	0x08
	.zero		1


	//   ....[62]....
        /*0450*/ 	.word	0x00000630
        /*0454*/ 	.word	0x000000ff
        /*0458*/ 	.word	0x000000f8
        /*045c*/ 	.short	0x0100
        /*045e*/ 	.byte	0x08
	.zero		1


	//   ....[63]....
        /*0460*/ 	.word	0x00000640
        /*0464*/ 	.word	0x000000ff
        /*0468*/ 	.word	0x00000260
        /*046c*/ 	.short	0x0100
        /*046e*/ 	.byte	0x08
	.zero		1


	//   ....[64]....
        /*0470*/ 	.word	0x00000650
        /*0474*/ 	.word	0x000000ff
        /*0478*/ 	.word	0x00000100
        /*047c*/ 	.short	0x0100
        /*047e*/ 	.byte	0x08
	.zero		1


	//   ....[65]....
        /*0480*/ 	.word	0x00000660
        /*0484*/ 	.word	0x000000ff
        /*0488*/ 	.word	0x00000268
        /*048c*/ 	.short	0x0100
        /*048e*/ 	.byte	0x08
	.zero		1


	//   ....[66]....
        /*0490*/ 	.word	0x00000670
        /*0494*/ 	.word	0x000000ff
        /*0498*/ 	.word	0x00000108
        /*049c*/ 	.short	0x0100
        /*049e*/ 	.byte	0x08
	.zero		1


	//   ....[67]....
        /*04a0*/ 	.word	0x00000680
        /*04a4*/ 	.word	0x000000ff
        /*04a8*/ 	.word	0x00000270
        /*04ac*/ 	.short	0x0100
        /*04ae*/ 	.byte	0x08
	.zero		1


	//   ....[68]....
        /*04b0*/ 	.word	0x00000690
        /*04b4*/ 	.word	0x000000ff
        /*04b8*/ 	.word	0x00000110
        /*04bc*/ 	.short	0x0100
        /*04be*/ 	.byte	0x08
	.zero		1


	//   ....[69]....
        /*04c0*/ 	.word	0x000006a0
        /*04c4*/ 	.word	0x000000ff
        /*04c8*/ 	.word	0x00000278
        /*04cc*/ 	.short	0x0100
        /*04ce*/ 	.byte	0x08
	.zero		1


	//   ....[70]....
        /*04d0*/ 	.word	0x000006b0
        /*04d4*/ 	.word	0x000000ff
        /*04d8*/ 	.word	0x00000118
        /*04dc*/ 	.short	0x0100
        /*04de*/ 	.byte	0x08
	.zero		1


	//   ....[71]....
        /*04e0*/ 	.word	0x000006c0
        /*04e4*/ 	.word	0x000000ff
        /*04e8*/ 	.word	0x00000280
        /*04ec*/ 	.short	0x0100
        /*04ee*/ 	.byte	0x08
	.zero		1


	//   ....[72]....
        /*04f0*/ 	.word	0x000006d0
        /*04f4*/ 	.word	0x000000ff
        /*04f8*/ 	.word	0x00000120
        /*04fc*/ 	.short	0x0100
        /*04fe*/ 	.byte	0x08
	.zero		1


	//   ....[73]....
        /*0500*/ 	.word	0x000006e0
        /*0504*/ 	.word	0x000000ff
        /*0508*/ 	.word	0x00000288
        /*050c*/ 	.short	0x0100
        /*050e*/ 	.byte	0x08
	.zero		1


	//   ....[74]....
        /*0510*/ 	.word	0x000006f0
        /*0514*/ 	.word	0x000000ff
        /*0518*/ 	.word	0x00000128
        /*051c*/ 	.short	0x0100
        /*051e*/ 	.byte	0x08
	.zero		1


	//   ....[75]....
        /*0520*/ 	.word	0x00000700
        /*0524*/ 	.word	0x000000ff
        /*0528*/ 	.word	0x00000290
        /*052c*/ 	.short	0x0100
        /*052e*/ 	.byte	0x08
	.zero		1


	//   ....[76]....
        /*0530*/ 	.word	0x00000710
        /*0534*/ 	.word	0x000000ff
        /*0538*/ 	.word	0x00000130
        /*053c*/ 	.short	0x0100
        /*053e*/ 	.byte	0x08
	.zero		1


	//   ....[77]....
        /*0540*/ 	.word	0x00000720
        /*0544*/ 	.word	0x000000ff
        /*0548*/ 	.word	0x00000298
        /*054c*/ 	.short	0x0100
        /*054e*/ 	.byte	0x08
	.zero		1


	//   ....[78]....
        /*0550*/ 	.word	0x00000730
        /*0554*/ 	.word	0x000000ff
        /*0558*/ 	.word	0x00000138
        /*055c*/ 	.short	0x0100
        /*055e*/ 	.byte	0x08
	.zero		1


	//   ....[79]....
        /*0560*/ 	.word	0x00000740
        /*0564*/ 	.word	0x000000ff
        /*0568*/ 	.word	0x000002a0
        /*056c*/ 	.short	0x0100
        /*056e*/ 	.byte	0x08
	.zero		1


	//   ....[80]....
        /*0570*/ 	.word	0x00000750
        /*0574*/ 	.word	0x000000ff
        /*0578*/ 	.word	0x00000140
        /*057c*/ 	.short	0x0100
        /*057e*/ 	.byte	0x08
	.zero		1


	//   ....[81]....
        /*0580*/ 	.word	0x00000760
        /*0584*/ 	.word	0x000000ff
        /*0588*/ 	.word	0x000002a8
        /*058c*/ 	.short	0x0100
        /*058e*/ 	.byte	0x08
	.zero		1


	//   ....[82]....
        /*0590*/ 	.word	0x00000770
        /*0594*/ 	.word	0x000000ff
        /*0598*/ 	.word	0x00000148
        /*059c*/ 	.short	0x0100
        /*059e*/ 	.byte	0x08
	.zero		1


	//   ....[83]....
        /*05a0*/ 	.word	0x00000780
        /*05a4*/ 	.word	0x000000ff
        /*05a8*/ 	.word	0x000002b0
        /*05ac*/ 	.short	0x0100
        /*05ae*/ 	.byte	0x08
	.zero		1


	//   ....[84]....
        /*05b0*/ 	.word	0x00000790
        /*05b4*/ 	.word	0x000000ff
        /*05b8*/ 	.word	0x00000150
        /*05bc*/ 	.short	0x0100
        /*05be*/ 	.byte	0x08
	.zero		1


	//   ....[85]....
        /*05c0*/ 	.word	0x000007a0
        /*05c4*/ 	.word	0x000000ff
        /*05c8*/ 	.word	0x000002b8
        /*05cc*/ 	.short	0x0100
        /*05ce*/ 	.byte	0x08
	.zero		1


	//   ....[86]....
        /*05d0*/ 	.word	0x000007b0
        /*05d4*/ 	.word	0x000000ff
        /*05d8*/ 	.word	0x00000158
        /*05dc*/ 	.short	0x0100
        /*05de*/ 	.byte	0x08
	.zero		1


	//   ....[87]....
        /*05e0*/ 	.word	0x000007c0
        /*05e4*/ 	.word	0x000000ff
        /*05e8*/ 	.word	0x000002c0
        /*05ec*/ 	.short	0x0100
        /*05ee*/ 	.byte	0x08
	.zero		1


	//   ....[88]....
        /*05f0*/ 	.word	0x000007d0
        /*05f4*/ 	.word	0x000000ff
        /*05f8*/ 	.word	0x00000160
        /*05fc*/ 	.short	0x0100
        /*05fe*/ 	.byte	0x08
	.zero		1


	//   ....[89]....
        /*0600*/ 	.word	0x000007e0
        /*0604*/ 	.word	0x000000ff
        /*0608*/ 	.word	0x000002c8
        /*060c*/ 	.short	0x0100
        /*060e*/ 	.byte	0x08
	.zero		1


	//   ....[90]....
        /*0610*/ 	.word	0x00000aa0
        /*0614*/ 	.word	0x000000ff
        /*0618*/ 	.word	0x000002e0
        /*061c*/ 	.short	0x0100
        /*061e*/ 	.byte	0x08
	.zero		1


	//   ....[91]....
        /*0620*/ 	.word	0x00000b00
        /*0624*/ 	.word	0x000000ff
        /*0628*/ 	.word	0x000002e8
        /*062c*/ 	.short	0x0100
        /*062e*/ 	.byte	0x08
	.zero		1


	//   ....[92]....
        /*0630*/ 	.word	0x000019b0
        /*0634*/ 	.word	0x000000ff
        /*0638*/ 	.word	0x00000000
        /*063c*/ 	.short	0x010a
        /*063e*/ 	.byte	0x06
	.zero		1


	//   ....[93]....
        /*0640*/ 	.word	0x000019f0
        /*0644*/ 	.word	0x000000ff
        /*0648*/ 	.word	0x00000000
        /*064c*/ 	.short	0x010a
        /*064e*/ 	.byte	0x06
	.zero		1


	//   ....[94]....
        /*0650*/ 	.word	0x00001e20
        /*0654*/ 	.word	0x000000ff
        /*0658*/ 	.word	0x00000000
        /*065c*/ 	.short	0x010a
        /*065e*/ 	.byte	0x09
	.zero		1


	//   ....[95]....
        /*0660*/ 	.word	0x00001e60
        /*0664*/ 	.word	0x000000ff
        /*0668*/ 	.word	0x00000000
        /*066c*/ 	.short	0x010a
        /*066e*/ 	.byte	0x09
	.zero		1


	//   ....[96]....
        /*0670*/ 	.word	0x00002130
        /*0674*/ 	.word	0x000000ff
        /*0678*/ 	.word	0x00000000
        /*067c*/ 	.short	0x0101
        /*067e*/ 	.byte	0x08
	.zero		1


	//   ....[97]....
        /*0680*/ 	.word	0x00002480
        /*0684*/ 	.word	0x000000ff
        /*0688*/ 	.word	0x00000000
        /*068c*/ 	.short	0x0101
        /*068e*/ 	.byte	0x06
	.zero		1


	//   ....[98]....
        /*0690*/ 	.word	0x00004900
        /*0694*/ 	.word	0x00000014
        /*0698*/ 	.word	0x00000168
        /*069c*/ 	.short	0x010a
        /*069e*/ 	.byte	0x3f
	.zero		1


	//   ....[99]....
        /*06a0*/ 	.word	0x00004ce0
        /*06a4*/ 	.word	0x00000006
        /*06a8*/ 	.word	0x000002e8
        /*06ac*/ 	.short	0x0101
        /*06ae*/ 	.byte	0x3f
	.zero		1


	//   ....[100]....
        /*06b0*/ 	.word	0x000053f0
        /*06b4*/ 	.word	0x00000005
        /*06b8*/ 	.word	0x00000000
        /*06bc*/ 	.short	0x010a
        /*06be*/ 	.byte	0x3f
	.zero		1


	//   ....[101]....
        /*06c0*/ 	.word	0x00005470
        /*06c4*/ 	.word	0x00000007
        /*06c8*/ 	.word	0x00000000
        /*06cc*/ 	.short	0x010a
        /*06ce*/ 	.byte	0x3f
	.zero		1


	//   ....[102]....
        /*06d0*/ 	.word	0x00005500
        /*06d4*/ 	.word	0x00000006
        /*06d8*/ 	.word	0x00000000
        /*06dc*/ 	.short	0x010a
        /*06de*/ 	.byte	0x3f
	.zero		1


	//   ....[103]....
        /*06e0*/ 	.word	0x00005590
        /*06e4*/ 	.word	0x00000009
        /*06e8*/ 	.word	0x00000000
        /*06ec*/ 	.short	0x010a
        /*06ee*/ 	.byte	0x3f
	.zero		1


	//   ....[104]....
        /*06f0*/ 	.word	0x00005620
        /*06f4*/ 	.word	0x00000006
        /*06f8*/ 	.word	0x00000000
        /*06fc*/ 	.short	0x010a
        /*06fe*/ 	.byte	0x3f
	.zero		1


	//   ....[105]....
        /*0700*/ 	.word	0x000056b0
        /*0704*/ 	.word	0x00000009
        /*0708*/ 	.word	0x00000000
        /*070c*/ 	.short	0x010a
        /*070e*/ 	.byte	0x3f
	.zero		1


	//   ....[106]....
        /*0710*/ 	.word	0x00005740
        /*0714*/ 	.word	0x00000006
        /*0718*/ 	.word	0x00000000
        /*071c*/ 	.short	0x010a
        /*071e*/ 	.byte	0x3f
	.zero		1


	//   ....[107]....
        /*0720*/ 	.word	0x000057d0
        /*0724*/ 	.word	0x00000009
        /*0728*/ 	.word	0x00000000
        /*072c*/ 	.short	0x010a
        /*072e*/ 	.byte	0x3f
	.zero		1


	//   ....[108]....
        /*0730*/ 	.word	0x00005860
        /*0734*/ 	.word	0x00000006
        /*0738*/ 	.word	0x00000000
        /*073c*/ 	.short	0x010a
        /*073e*/ 	.byte	0x3f
	.zero		1


	//   ....[109]....
        /*0740*/ 	.word	0x000058f0
        /*0744*/ 	.word	0x00000009
        /*0748*/ 	.word	0x00000000
        /*074c*/ 	.short	0x010a
        /*074e*/ 	.byte	0x3f
	.zero		1


	//   ....[110]....
        /*0750*/ 	.word	0x00005980
        /*0754*/ 	.word	0x00000006
        /*0758*/ 	.word	0x00000000
        /*075c*/ 	.short	0x010a
        /*075e*/ 	.byte	0x3f
	.zero		1


	//   ....[111]....
        /*0760*/ 	.word	0x00005a10
        /*0764*/ 	.word	0x00000009
        /*0768*/ 	.word	0x00000000
        /*076c*/ 	.short	0x010a
        /*076e*/ 	.byte	0x3f
	.zero		1


	//   ....[112]....
        /*0770*/ 	.word	0x00005aa0
        /*0774*/ 	.word	0x00000006
        /*0778*/ 	.word	0x00000000
        /*077c*/ 	.short	0x010a
        /*077e*/ 	.byte	0x3f
	.zero		1


	//   ....[113]....
        /*0780*/ 	.word	0x00005b30
        /*0784*/ 	.word	0x00000009
        /*0788*/ 	.word	0x00000000
        /*078c*/ 	.short	0x010a
        /*078e*/ 	.byte	0x3f
	.zero		1


	//   ....[114]....
        /*0790*/ 	.word	0x00005bc0
        /*0794*/ 	.word	0x00000006
        /*0798*/ 	.word	0x00000000
        /*079c*/ 	.short	0x010a
        /*079e*/ 	.byte	0x3f
	.zero		1


	//   ....[115]....
        /*07a0*/ 	.word	0x00005c50
        /*07a4*/ 	.word	0x00000009
        /*07a8*/ 	.word	0x00000000
        /*07ac*/ 	.short	0x010a
        /*07ae*/ 	.byte	0x3f
	.zero		1


	//   ....[116]....
        /*07b0*/ 	.word	0x00005ce0
        /*07b4*/ 	.word	0x00000006
        /*07b8*/ 	.word	0x00000000
        /*07bc*/ 	.short	0x010a
        /*07be*/ 	.byte	0x3f
	.zero		1


	//   ....[117]....
        /*07c0*/ 	.word	0x00005d70
        /*07c4*/ 	.word	0x00000009
        /*07c8*/ 	.word	0x00000000
        /*07cc*/ 	.short	0x010a
        /*07ce*/ 	.byte	0x3f
	.zero		1


	//   ....[118]....
        /*07d0*/ 	.word	0x00005e00
        /*07d4*/ 	.word	0x00000006
        /*07d8*/ 	.word	0x00000000
        /*07dc*/ 	.short	0x010a
        /*07de*/ 	.byte	0x3f
	.zero		1


	//   ....[119]....
        /*07e0*/ 	.word	0x00005e90
        /*07e4*/ 	.word	0x00000009
        /*07e8*/ 	.word	0x00000000
        /*07ec*/ 	.short	0x010a
        /*07ee*/ 	.byte	0x3f
	.zero		1


	//   ....[120]....
        /*07f0*/ 	.word	0x00005f20
        /*07f4*/ 	.word	0x00000006
        /*07f8*/ 	.word	0x00000000
        /*07fc*/ 	.short	0x010a
        /*07fe*/ 	.byte	0x3f
	.zero		1


	//   ....[121]....
        /*0800*/ 	.word	0x00005fb0
        /*0804*/ 	.word	0x00000009
        /*0808*/ 	.word	0x00000000
        /*080c*/ 	.short	0x010a
        /*080e*/ 	.byte	0x3f
	.zero		1


	//   ....[122]....
        /*0810*/ 	.word	0x00006040
        /*0814*/ 	.word	0x00000006
        /*0818*/ 	.word	0x00000000
        /*081c*/ 	.short	0x010a
        /*081e*/ 	.byte	0x3f
	.zero		1


	//   ....[123]....
        /*0820*/ 	.word	0x000060d0
        /*0824*/ 	.word	0x00000009
        /*0828*/ 	.word	0x00000000
        /*082c*/ 	.short	0x010a
        /*082e*/ 	.byte	0x3f
	.zero		1


	//   ....[124]....
        /*0830*/ 	.word	0x00006160
        /*0834*/ 	.word	0x00000006
        /*0838*/ 	.word	0x00000000
        /*083c*/ 	.short	0x010a
        /*083e*/ 	.byte	0x3f
	.zero		1


	//   ....[125]....
        /*0840*/ 	.word	0x000061f0
        /*0844*/ 	.word	0x00000009
        /*0848*/ 	.word	0x00000000
        /*084c*/ 	.short	0x010a
        /*084e*/ 	.byte	0x3f
	.zero		1


	//   ....[126]....
        /*0850*/ 	.word	0x00006280
        /*0854*/ 	.word	0x00000006
        /*0858*/ 	.word	0x00000000
        /*085c*/ 	.short	0x010a
        /*085e*/ 	.byte	0x3f
	.zero		1


	//   ....[127]....
        /*0860*/ 	.word	0x00006310
        /*0864*/ 	.word	0x00000009
        /*0868*/ 	.word	0x00000000
        /*086c*/ 	.short	0x010a
        /*086e*/ 	.byte	0x3f
	.zero		1


	//   ....[128]....
        /*0870*/ 	.word	0x000063a0
        /*0874*/ 	.word	0x00000006
        /*0878*/ 	.word	0x00000000
        /*087c*/ 	.short	0x010a
        /*087e*/ 	.byte	0x3f
	.zero		1


	//   ....[129]....
        /*0880*/ 	.word	0x00006430
        /*0884*/ 	.word	0x00000009
        /*0888*/ 	.word	0x00000000
        /*088c*/ 	.short	0x010a
        /*088e*/ 	.byte	0x3f
	.zero		1


	//   ....[130]....
        /*0890*/ 	.word	0x000064c0
        /*0894*/ 	.word	0x00000006
        /*0898*/ 	.word	0x00000000
        /*089c*/ 	.short	0x010a
        /*089e*/ 	.byte	0x3f
	.zero		1


	//   ....[131]....
        /*08a0*/ 	.word	0x00006550
        /*08a4*/ 	.word	0x00000009
        /*08a8*/ 	.word	0x00000000
        /*08ac*/ 	.short	0x010a
        /*08ae*/ 	.byte	0x3f
	.zero		1


	//   ....[132]....
        /*08b0*/ 	.word	0x000065e0
        /*08b4*/ 	.word	0x00000006
        /*08b8*/ 	.word	0x00000000
        /*08bc*/ 	.short	0x010a
        /*08be*/ 	.byte	0x3f
	.zero		1


	//   ....[133]....
        /*08c0*/ 	.word	0x00006670
        /*08c4*/ 	.word	0x00000009
        /*08c8*/ 	.word	0x00000000
        /*08cc*/ 	.short	0x010a
        /*08ce*/ 	.byte	0x3f
	.zero		1


	//   ....[134]....
        /*08d0*/ 	.word	0x00006700
        /*08d4*/ 	.word	0x00000006
        /*08d8*/ 	.word	0x00000000
        /*08dc*/ 	.short	0x010a
        /*08de*/ 	.byte	0x3f
	.zero		1


	//   ....[135]....
        /*08e0*/ 	.word	0x00006790
        /*08e4*/ 	.word	0x00000009
        /*08e8*/ 	.word	0x00000000
        /*08ec*/ 	.short	0x010a
        /*08ee*/ 	.byte	0x3f
	.zero		1


	//   ....[136]....
        /*08f0*/ 	.word	0x00006820
        /*08f4*/ 	.word	0x00000006
        /*08f8*/ 	.word	0x00000000
        /*08fc*/ 	.short	0x010a
        /*08fe*/ 	.byte	0x3f
	.zero		1


	//   ....[137]....
        /*0900*/ 	.word	0x000068b0
        /*0904*/ 	.word	0x00000009
        /*0908*/ 	.word	0x00000000
        /*090c*/ 	.short	0x010a
        /*090e*/ 	.byte	0x3f
	.zero		1


	//   ....[138]....
        /*0910*/ 	.word	0x00006940
        /*0914*/ 	.word	0x00000006
        /*0918*/ 	.word	0x00000000
        /*091c*/ 	.short	0x010a
        /*091e*/ 	.byte	0x3f
	.zero		1


	//   ....[139]....
        /*0920*/ 	.word	0x000069d0
        /*0924*/ 	.word	0x00000009
        /*0928*/ 	.word	0x00000000
        /*092c*/ 	.short	0x010a
        /*092e*/ 	.byte	0x3f
	.zero		1


	//   ....[140]....
        /*0930*/ 	.word	0x00006a60
        /*0934*/ 	.word	0x00000006
        /*0938*/ 	.word	0x00000000
        /*093c*/ 	.short	0x010a
        /*093e*/ 	.byte	0x3f
	.zero		1


	//   ....[141]....
        /*0940*/ 	.word	0x00006af0
        /*0944*/ 	.word	0x00000009
        /*0948*/ 	.word	0x00000000
        /*094c*/ 	.short	0x010a
        /*094e*/ 	.byte	0x3f
	.zero		1


	//   ....[142]....
        /*0950*/ 	.word	0x00006b80
        /*0954*/ 	.word	0x00000008
        /*0958*/ 	.word	0x00000000
        /*095c*/ 	.short	0x010a
        /*095e*/ 	.byte	0x3f
	.zero		1


	//   ....[143]....
        /*0960*/ 	.word	0x00006c10
        /*0964*/ 	.word	0x0000000b
        /*0968*/ 	.word	0x00000000
        /*096c*/ 	.short	0x010a
        /*096e*/ 	.byte	0x3f
	.zero		1


	//   ....[144]....
        /*0970*/ 	.word	0x00006ca0
        /*0974*/ 	.word	0x00000003
        /*0978*/ 	.word	0x00000000
        /*097c*/ 	.short	0x010a
        /*097e*/ 	.byte	0x3f
	.zero		1


	//   ....[145]....
        /*0980*/ 	.word	0x00006d10
        /*0984*/ 	.word	0x00000003
        /*0988*/ 	.word	0x00000000
        /*098c*/ 	.short	0x010a
        /*098e*/ 	.byte	0x3f
	.zero		1


	//   ....[146]....
        /*0990*/ 	.word	0x00006d70
        /*0994*/ 	.word	0x00000006
        /*0998*/ 	.word	0x00000000
        /*099c*/ 	.short	0x010a
        /*099e*/ 	.byte	0x3f
	.zero		1


	//   ....[147]....
        /*09a0*/ 	.word	0x00006e40
        /*09a4*/ 	.word	0x00000014
        /*09a8*/ 	.word	0x00000168
        /*09ac*/ 	.short	0x010a
        /*09ae*/ 	.byte	0x3f
	.zero		1


	//   ....[148]....
        /*09b0*/ 	.word	0x00006f20
        /*09b4*/ 	.word	0x00000005
        /*09b8*/ 	.word	0x00000000
        /*09bc*/ 	.short	0x010a
        /*09be*/ 	.byte	0x3f
	.zero		1


	//   ....[149]....
        /*09c0*/ 	.word	0x00006f70
        /*09c4*/ 	.word	0x00000007
        /*09c8*/ 	.word	0x00000000
        /*09cc*/ 	.short	0x010a
        /*09ce*/ 	.byte	0x3f
	.zero		1


	//   ....[150]....
        /*09d0*/ 	.word	0x00006fc0
        /*09d4*/ 	.word	0x00000006
        /*09d8*/ 	.word	0x00000000
        /*09dc*/ 	.short	0x010a
        /*09de*/ 	.byte	0x3f
	.zero		1


	//   ....[151]....
        /*09e0*/ 	.word	0x00007010
        /*09e4*/ 	.word	0x00000009
        /*09e8*/ 	.word	0x00000000
        /*09ec*/ 	.short	0x010a
        /*09ee*/ 	.byte	0x3f
	.zero		1


	//   ....[152]....
        /*09f0*/ 	.word	0x00007060
        /*09f4*/ 	.word	0x00000006
        /*09f8*/ 	.word	0x00000000
        /*09fc*/ 	.short	0x010a
        /*09fe*/ 	.byte	0x3f
	.zero		1


	//   ....[153]....
        /*0a00*/ 	.word	0x000070b0
        /*0a04*/ 	.word	0x00000009
        /*0a08*/ 	.word	0x00000000
        /*0a0c*/ 	.short	0x010a
        /*0a0e*/ 	.byte	0x3f
	.zero		1


	//   ....[154]....
        /*0a10*/ 	.word	0x00007100
        /*0a14*/ 	.word	0x00000006
        /*0a18*/ 	.word	0x00000000
        /*0a1c*/ 	.short	0x010a
        /*0a1e*/ 	.byte	0x3f
	.zero		1


	//   ....[155]....
        /*0a20*/ 	.word	0x00007150
        /*0a24*/ 	.word	0x00000009
        /*0a28*/ 	.word	0x00000000
        /*0a2c*/ 	.short	0x010a
        /*0a2e*/ 	.byte	0x3f
	.zero		1


	//   ....[156]....
        /*0a30*/ 	.word	0x000071a0
        /*0a34*/ 	.word	0x00000006
        /*0a38*/ 	.word	0x00000000
        /*0a3c*/ 	.short	0x010a
        /*0a3e*/ 	.byte	0x3f
	.zero		1


	//   ....[157]....
        /*0a40*/ 	.word	0x000071f0
        /*0a44*/ 	.word	0x00000009
        /*0a48*/ 	.word	0x00000000
        /*0a4c*/ 	.short	0x010a
        /*0a4e*/ 	.byte	0x3f
	.zero		1


	//   ....[158]....
        /*0a50*/ 	.word	0x00007240
        /*0a54*/ 	.word	0x00000006
        /*0a58*/ 	.word	0x00000000
        /*0a5c*/ 	.short	0x010a
        /*0a5e*/ 	.byte	0x3f
	.zero		1


	//   ....[159]....
        /*0a60*/ 	.word	0x00007290
        /*0a64*/ 	.word	0x00000009
        /*0a68*/ 	.word	0x00000000
        /*0a6c*/ 	.short	0x010a
        /*0a6e*/ 	.byte	0x3f
	.zero		1


	//   ....[160]....
        /*0a70*/ 	.word	0x000072e0
        /*0a74*/ 	.word	0x00000006
        /*0a78*/ 	.word	0x00000000
        /*0a7c*/ 	.short	0x010a
        /*0a7e*/ 	.byte	0x3f
	.zero		1


	//   ....[161]....
        /*0a80*/ 	.word	0x00007330
        /*0a84*/ 	.word	0x00000009
        /*0a88*/ 	.word	0x00000000
        /*0a8c*/ 	.short	0x010a
        /*0a8e*/ 	.byte	0x3f
	.zero		1


	//   ....[162]....
        /*0a90*/ 	.word	0x00007380
        /*0a94*/ 	.word	0x00000006
        /*0a98*/ 	.word	0x00000000
        /*0a9c*/ 	.short	0x010a
        /*0a9e*/ 	.byte	0x3f
	.zero		1


	//   ....[163]....
        /*0aa0*/ 	.word	0x000073d0
        /*0aa4*/ 	.word	0x00000009
        /*0aa8*/ 	.word	0x00000000
        /*0aac*/ 	.short	0x010a
        /*0aae*/ 	.byte	0x3f
	.zero		1


	//   ....[164]....
        /*0ab0*/ 	.word	0x00007420
        /*0ab4*/ 	.word	0x00000006
        /*0ab8*/ 	.word	0x00000000
        /*0abc*/ 	.short	0x010a
        /*0abe*/ 	.byte	0x3f
	.zero		1


	//   ....[165]....
        /*0ac0*/ 	.word	0x00007470
        /*0ac4*/ 	.word	0x00000009
        /*0ac8*/ 	.word	0x00000000
        /*0acc*/ 	.short	0x010a
        /*0ace*/ 	.byte	0x3f
	.zero		1


	//   ....[166]....
        /*0ad0*/ 	.word	0x000074c0
        /*0ad4*/ 	.word	0x00000006
        /*0ad8*/ 	.word	0x00000000
        /*0adc*/ 	.short	0x010a
        /*0ade*/ 	.byte	0x3f
	.zero		1


	//   ....[167]....
        /*0ae0*/ 	.word	0x00007510
        /*0ae4*/ 	.word	0x00000009
        /*0ae8*/ 	.word	0x00000000
        /*0aec*/ 	.short	0x010a
        /*0aee*/ 	.byte	0x3f
	.zero		1


	//   ....[168]....
        /*0af0*/ 	.word	0x00007560
        /*0af4*/ 	.word	0x00000006
        /*0af8*/ 	.word	0x00000000
        /*0afc*/ 	.short	0x010a
        /*0afe*/ 	.byte	0x3f
	.zero		1


	//   ....[169]....
        /*0b00*/ 	.word	0x000075b0
        /*0b04*/ 	.word	0x00000009
        /*0b08*/ 	.word	0x00000000
        /*0b0c*/ 	.short	0x010a
        /*0b0e*/ 	.byte	0x3f
	.zero		1


	//   ....[170]....
        /*0b10*/ 	.word	0x00007600
        /*0b14*/ 	.word	0x00000006
        /*0b18*/ 	.word	0x00000000
        /*0b1c*/ 	.short	0x010a
        /*0b1e*/ 	.byte	0x3f
	.zero		1


	//   ....[171]....
        /*0b20*/ 	.word	0x00007650
        /*0b24*/ 	.word	0x00000009
        /*0b28*/ 	.word	0x00000000
        /*0b2c*/ 	.short	0x010a
        /*0b2e*/ 	.byte	0x3f
	.zero		1


	//   ....[172]....
        /*0b30*/ 	.word	0x000076a0
        /*0b34*/ 	.word	0x00000006
        /*0b38*/ 	.word	0x00000000
        /*0b3c*/ 	.short	0x010a
        /*0b3e*/ 	.byte	0x3f
	.zero		1


	//   ....[173]....
        /*0b40*/ 	.word	0x000076f0
        /*0b44*/ 	.word	0x00000009
        /*0b48*/ 	.word	0x00000000
        /*0b4c*/ 	.short	0x010a
        /*0b4e*/ 	.byte	0x3f
	.zero		1


	//   ....[174]....
        /*0b50*/ 	.word	0x00007740
        /*0b54*/ 	.word	0x00000006
        /*0b58*/ 	.word	0x00000000
        /*0b5c*/ 	.short	0x010a
        /*0b5e*/ 	.byte	0x3f
	.zero		1


	//   ....[175]....
        /*0b60*/ 	.word	0x00007790
        /*0b64*/ 	.word	0x00000009
        /*0b68*/ 	.word	0x00000000
        /*0b6c*/ 	.short	0x010a
        /*0b6e*/ 	.byte	0x3f
	.zero		1


	//   ....[176]....
        /*0b70*/ 	.word	0x000077e0
        /*0b74*/ 	.word	0x00000006
        /*0b78*/ 	.word	0x00000000
        /*0b7c*/ 	.short	0x010a
        /*0b7e*/ 	.byte	0x3f
	.zero		1


	//   ....[177]....
        /*0b80*/ 	.word	0x00007830
        /*0b84*/ 	.word	0x00000009
        /*0b88*/ 	.word	0x00000000
        /*0b8c*/ 	.short	0x010a
        /*0b8e*/ 	.byte	0x3f
	.zero		1


	//   ....[178]....
        /*0b90*/ 	.word	0x00007880
        /*0b94*/ 	.word	0x00000006
        /*0b98*/ 	.word	0x00000000
        /*0b9c*/ 	.short	0x010a
        /*0b9e*/ 	.byte	0x3f
	.zero		1


	//   ....[179]....
        /*0ba0*/ 	.word	0x000078d0
        /*0ba4*/ 	.word	0x00000009
        /*0ba8*/ 	.word	0x00000000
        /*0bac*/ 	.short	0x010a
        /*0bae*/ 	.byte	0x3f
	.zero		1


	//   ....[180]....
        /*0bb0*/ 	.word	0x00007920
        /*0bb4*/ 	.word	0x00000006
        /*0bb8*/ 	.word	0x00000000
        /*0bbc*/ 	.short	0x010a
        /*0bbe*/ 	.byte	0x3f
	.zero		1


	//   ....[181]....
        /*0bc0*/ 	.word	0x00007970
        /*0bc4*/ 	.word	0x00000009
        /*0bc8*/ 	.word	0x00000000
        /*0bcc*/ 	.short	0x010a
        /*0bce*/ 	.byte	0x3f
	.zero		1


	//   ....[182]....
        /*0bd0*/ 	.word	0x000079c0
        /*0bd4*/ 	.word	0x00000006
        /*0bd8*/ 	.word	0x00000000
        /*0bdc*/ 	.short	0x010a
        /*0bde*/ 	.byte	0x3f
	.zero		1


	//   ....[183]....
        /*0be0*/ 	.word	0x00007a10
        /*0be4*/ 	.word	0x00000009
        /*0be8*/ 	.word	0x00000000
        /*0bec*/ 	.short	0x010a
        /*0bee*/ 	.byte	0x3f
	.zero		1


	//   ....[184]....
        /*0bf0*/ 	.word	0x00007a60
        /*0bf4*/ 	.word	0x00000006
        /*0bf8*/ 	.word	0x00000000
        /*0bfc*/ 	.short	0x010a
        /*0bfe*/ 	.byte	0x3f
	.zero		1


	//   ....[185]....
        /*0c00*/ 	.word	0x00007ab0
        /*0c04*/ 	.word	0x00000009
        /*0c08*/ 	.word	0x00000000
        /*0c0c*/ 	.short	0x010a
        /*0c0e*/ 	.byte	0x3f
	.zero		1


	//   ....[186]....
        /*0c10*/ 	.word	0x00007b00
        /*0c14*/ 	.word	0x00000006
        /*0c18*/ 	.word	0x00000000
        /*0c1c*/ 	.short	0x010a
        /*0c1e*/ 	.byte	0x3f
	.zero		1


	//   ....[187]....
        /*0c20*/ 	.word	0x00007b50
        /*0c24*/ 	.word	0x00000009
        /*0c28*/ 	.word	0x00000000
        /*0c2c*/ 	.short	0x010a
        /*0c2e*/ 	.byte	0x3f
	.zero		1


	//   ....[188]....
        /*0c30*/ 	.word	0x00007ba0
        /*0c34*/ 	.word	0x00000006
        /*0c38*/ 	.word	0x00000000
        /*0c3c*/ 	.short	0x010a
        /*0c3e*/ 	.byte	0x3f
	.zero		1


	//   ....[189]....
        /*0c40*/ 	.word	0x00007bf0
        /*0c44*/ 	.word	0x00000009
        /*0c48*/ 	.word	0x00000000
        /*0c4c*/ 	.short	0x010a
        /*0c4e*/ 	.byte	0x3f
	.zero		1


	//   ....[190]....
        /*0c50*/ 	.word	0x00007c40
        /*0c54*/ 	.word	0x00000008
        /*0c58*/ 	.word	0x00000000
        /*0c5c*/ 	.short	0x010a
        /*0c5e*/ 	.byte	0x3f
	.zero		1


	//   ....[191]....
        /*0c60*/ 	.word	0x00007c90
        /*0c64*/ 	.word	0x0000000b
        /*0c68*/ 	.word	0x00000000
        /*0c6c*/ 	.short	0x010a
        /*0c6e*/ 	.byte	0x3f
	.zero		1


	//----- nvinfo : EIATTR_NUM_MBARRIERS
	.align		4
.L_28:
        /*0c70*/ 	.byte	0x03, 0x38
        /*0c72*/ 	.short	0x005c


	//----- nvinfo : EIATTR_EXIT_INSTR_OFFSETS
	.align		4
        /*0c74*/ 	.byte	0x04, 0x1c
        /*0c76*/ 	.short	(.L_30 - .L_29)


	//   ....[0]....
.L_29:
        /*0c78*/ 	.word	0x00000ba0


	//   ....[1]....
        /*0c7c*/ 	.word	0x00001440


	//   ....[2]....
        /*0c80*/ 	.word	0x00003ff0


	//   ....[3]....
        /*0c84*/ 	.word	0x00004610


	//   ....[4]....
        /*0c88*/ 	.word	0x00006cf0


	//----- nvinfo : EIATTR_MAX_THREADS
	.align		4
.L_30:
        /*0c8c*/ 	.byte	0x04, 0x05
        /*0c8e*/ 	.short	(.L_32 - .L_31)
.L_31:
        /*0c90*/ 	.word	0x00000180
        /*0c94*/ 	.word	0x00000001
        /*0c98*/ 	.word	0x00000001


	//----- nvinfo : EIATTR_CRS_STACK_SIZE
	.align		4
.L_32:
        /*0c9c*/ 	.byte	0x04, 0x1e
        /*0c9e*/ 	.short	(.L_34 - .L_33)
.L_33:
        /*0ca0*/ 	.word	0x00000000


	//----- nvinfo : EIATTR_CBANK_PARAM_SIZE
	.align		4
.L_34:
        /*0ca4*/ 	.byte	0x03, 0x19
        /*0ca6*/ 	.short	0x0470


	//----- nvinfo : EIATTR_PARAM_CBANK
	.align		4
        /*0ca8*/ 	.byte	0x04, 0x0a
        /*0caa*/ 	.short	(.L_36 - .L_35)
	.align		4
.L_35:
        /*0cac*/ 	.word	index@(.nv.constant0._ZN7cutlass13device_kernelINS_4gemm6kernel13GemmUniversalIN4cute5tupleIJiiiiEEENS1_10collective13CollectiveMmaINS1_37MainloopSm90TmaGmmaWarpSpecializedFP8ILi45ENS5_IJNS4_1CILi1EEESB_SB_EEENS1_35KernelTmaWarpSpecializedCooperativeEEENS5_IJNSA_ILi128EEENSA_ILi32EEESG_EEENS_12float_e4m3_tENS5_IJlSB_lEEESI_SJ_NS4_8TiledMMAINS4_8MMA_AtomIJNS4_4SM904GMMA30MMA_64x32x32_F32E4M3E4M3_SS_TNILNSN_7ScaleInE1ELSP_1EEEEEENS4_6LayoutINS5_IJNSA_ILi2EEESB_SB_EEENS5_IJSB_NSA_ILi0EEESV_EEEEENS5_IJNS4_10UnderscoreESY_SY_EEEEENS4_13SM90_TMA_LOADENS4_14ComposedLayoutINS4_7SwizzleILi1ELi4ELi3EEENS4_18smem_ptr_flag_bitsILi8EEENSS_INS5_IJNSA_ILi8EEESG_EEENS5_IJSG_SB_EEEEEEEvNS4_8identityES11_S1B_vS1C_EENS_8epilogue10collective6detail29Sm90TmaWarpSpecializedAdapterINS1F_15DefaultEpilogueISI_SJ_SJ_NS1E_6thread17LinearCombinationISI_Li1EffLNS1J_9ScaleType4KindE0ELNS_15FloatRoundStyleE2ESI_EENS1_15EpilogueDefaultEEEEEvvEEEEvNT_6ParamsE)
        /*0cb0*/ 	.short	0x0210
        /*0cb2*/ 	.short	0x0470


	//----- nvinfo : EIATTR_SW_WAR
	.align		4
.L_36:
        /*0cb4*/ 	.byte	0x04, 0x36
        /*0cb6*/ 	.short	(.L_38 - .L_37)
.L_37:
        /*0cb8*/ 	.word	0x00000008
.L_38:


//--------------------- .nv.callgraph             --------------------------
	.section	.nv.callgraph,"",@"SHT_CUDA_CALLGRAPH"
	.align	4
	.sectionentsize	8
	.align		4
        /*0000*/ 	.word	0x00000000
	.align		4
        /*0004*/ 	.word	0xffffffff
	.align		4
        /*0008*/ 	.word	0x00000000
	.align		4
        /*000c*/ 	.word	0xfffffffe
	.align		4
        /*0010*/ 	.word	0x00000000
	.align		4
        /*0014*/ 	.word	0xfffffffd
	.align		4
        /*0018*/ 	.word	0x00000000
	.align		4
        /*001c*/ 	.word	0xfffffffc


//--------------------- .nv.constant4             --------------------------
	.section	.nv.constant4,"a",@progbits
	.align	8
	.align		8
.nv.constant4:
        /*0000*/ 	.dword	_ZN39_INTERNAL_82382566_4_k_cu_00d2095e_78114cuda3std3__45__cpo5beginE
	.align		8
        /*0008*/ 	.dword	_ZN39_INTERNAL_82382566_4_k_cu_00d2095e_78114cuda3std3__45__cpo3endE
	.align		8
        /*0010*/ 	.dword	_ZN39_INTERNAL_82382566_4_k_cu_00d2095e_78114cuda3std3__45__cpo6cbeginE
	.align		8
        /*0018*/ 	.dword	_ZN39_INTERNAL_82382566_4_k_cu_00d2095e_78114cuda3std3__45__cpo4cendE
	.align		8
        /*0020*/ 	.dword	_ZN39_INTERNAL_82382566_4_k_cu_00d2095e_78114cuda3std3__441_GLOBAL__N__82382566_4_k_cu_00d2095e_78116ignoreE
	.align		8
        /*0028*/ 	.dword	_ZN39_INTERNAL_82382566_4_k_cu_00d2095e_78114cuda3std3__419piecewise_constructE
	.align		8
        /*0030*/ 	.dword	_ZN39_INTERNAL_82382566_4_k_cu_00d2095e_78114cuda3std3__48in_placeE
	.align		8
        /*0038*/ 	.dword	_ZN39_INTERNAL_82382566_4_k_cu_00d2095e_78114cuda3std6ranges3__45__cpo4swapE
	.align		8
        /*0040*/ 	.dword	_ZN39_INTERNAL_82382566_4_k_cu_00d2095e_78114cuda3std6ranges3__45__cpo9iter_moveE
	.align		8
        /*0048*/ 	.dword	_ZN39_INTERNAL_82382566_4_k_cu_00d2095e_78114cute7productE
	.align		8
        /*0050*/ 	.dword	_ZN39_INTERNAL_82382566_4_k_cu_00d2095e_78114cute1_E


//--------------------- .text._ZN7cutlass13device_kernelINS_4gemm6kernel13GemmUniversalIN4cute5tupleIJiiiiEEENS1_10collective13CollectiveMmaINS1_37MainloopSm90TmaGmmaWarpSpecializedFP8ILi45ENS5_IJNS4_1CILi1EEESB_SB_EEENS1_35KernelTmaWarpSpecializedCooperativeEEENS5_IJNSA_ILi128EEENSA_ILi32EEESG_EEENS_12float_e4m3_tENS5_IJlSB_lEEESI_SJ_NS4_8TiledMMAINS4_8MMA_AtomIJNS4_4SM904GMMA30MMA_64x32x32_F32E4M3E4M3_SS_TNILNSN_7ScaleInE1ELSP_1EEEEEENS4_6LayoutINS5_IJNSA_ILi2EEESB_SB_EEENS5_IJSB_NSA_ILi0EEESV_EEEEENS5_IJNS4_10UnderscoreESY_SY_EEEEENS4_13SM90_TMA_LOADENS4_14ComposedLayoutINS4_7SwizzleILi1ELi4ELi3EEENS4_18smem_ptr_flag_bitsILi8EEENSS_INS5_IJNSA_ILi8EEESG_EEENS5_IJSG_SB_EEEEEEEvNS4_8identityES11_S1B_vS1C_EENS_8epilogue10collective6detail29Sm90TmaWarpSpecializedAdapterINS1F_15DefaultEpilogueISI_SJ_SJ_NS1E_6thread17LinearCombinationISI_Li1EffLNS1J_9ScaleType4KindE0ELNS_15FloatRoundStyleE2ESI_EENS1_15EpilogueDefaultEEEEEvvEEEEvNT_6ParamsE --------------------------
	.section	.text._ZN7cutlass13device_kernelINS_4gemm6kernel13GemmUniversalIN4cute5tupleIJiiiiEEENS1_10collective13CollectiveMmaINS1_37MainloopSm90TmaGmmaWarpSpecializedFP8ILi45ENS5_IJNS4_1CILi1EEESB_SB_EEENS1_35KernelTmaWarpSpecializedCooperativeEEENS5_IJNSA_ILi128EEENSA_ILi32EEESG_EEENS_12float_e4m3_tENS5_IJlSB_lEEESI_SJ_NS4_8TiledMMAINS4_8MMA_AtomIJNS4_4SM904GMMA30MMA_64x32x32_F32E4M3E4M3_SS_TNILNSN_7ScaleInE1ELSP_1EEEEEENS4_6LayoutINS5_IJNSA_ILi2EEESB_SB_EEENS5_IJSB_NSA_ILi0EEESV_EEEEENS5_IJNS4_10UnderscoreESY_SY_EEEEENS4_13SM90_TMA_LOADENS4_14ComposedLayoutINS4_7SwizzleILi1ELi4ELi3EEENS4_18smem_ptr_flag_bitsILi8EEENSS_INS5_IJNSA_ILi8EEESG_EEENS5_IJSG_SB_EEEEEEEvNS4_8identityES11_S1B_vS1C_EENS_8epilogue10collective6detail29Sm90TmaWarpSpecializedAdapterINS1F_15DefaultEpilogueISI_SJ_SJ_NS1E_6thread17LinearCombinationISI_Li1EffLNS1J_9ScaleType4KindE0ELNS_15FloatRoundStyleE2ESI_EENS1_15EpilogueDefaultEEEEEvvEEEEvNT_6ParamsE,"ax",@progbits
	.align	128
.text._ZN7cutlass13device_kernelINS_4gemm6kernel13GemmUniversalIN4cute5tupleIJiiiiEEENS1_10collective13CollectiveMmaINS1_37MainloopSm90TmaGmmaWarpSpecializedFP8ILi45ENS5_IJNS4_1CILi1EEESB_SB_EEENS1_35KernelTmaWarpSpecializedCooperativeEEENS5_IJNSA_ILi128EEENSA_ILi32EEESG_EEENS_12float_e4m3_tENS5_IJlSB_lEEESI_SJ_NS4_8TiledMMAINS4_8MMA_AtomIJNS4_4SM904GMMA30MMA_64x32x32_F32E4M3E4M3_SS_TNILNSN_7ScaleInE1ELSP_1EEEEEENS4_6LayoutINS5_IJNSA_ILi2EEESB_SB_EEENS5_IJSB_NSA_ILi0EEESV_EEEEENS5_IJNS4_10UnderscoreESY_SY_EEEEENS4_13SM90_TMA_LOADENS4_14ComposedLayoutINS4_7SwizzleILi1ELi4ELi3EEENS4_18smem_ptr_flag_bitsILi8EEENSS_INS5_IJNSA_ILi8EEESG_EEENS5_IJSG_SB_EEEEEEEvNS4_8identityES11_S1B_vS1C_EENS_8epilogue10collective6detail29Sm90TmaWarpSpecializedAdapterINS1F_15DefaultEpilogueISI_SJ_SJ_NS1E_6thread17LinearCombinationISI_Li1EffLNS1J_9ScaleType4KindE0ELNS_15FloatRoundStyleE2ESI_EENS1_15EpilogueDefaultEEEEEvvEEEEvNT_6ParamsE:
        .type           _ZN7cutlass13device_kernelINS_4gemm6kernel13GemmUniversalIN4cute5tupleIJiiiiEEENS1_10collective13CollectiveMmaINS1_37MainloopSm90TmaGmmaWarpSpecializedFP8ILi45ENS5_IJNS4_1CILi1EEESB_SB_EEENS1_35KernelTmaWarpSpecializedCooperativeEEENS5_IJNSA_ILi128EEENSA_ILi32EEESG_EEENS_12float_e4m3_tENS5_IJlSB_lEEESI_SJ_NS4_8TiledMMAINS4_8MMA_AtomIJNS4_4SM904GMMA30MMA_64x32x32_F32E4M3E4M3_SS_TNILNSN_7ScaleInE1ELSP_1EEEEEENS4_6LayoutINS5_IJNSA_ILi2EEESB_SB_EEENS5_IJSB_NSA_ILi0EEESV_EEEEENS5_IJNS4_10UnderscoreESY_SY_EEEEENS4_13SM90_TMA_LOADENS4_14ComposedLayoutINS4_7SwizzleILi1ELi4ELi3EEENS4_18smem_ptr_flag_bitsILi8EEENSS_INS5_IJNSA_ILi8EEESG_EEENS5_IJSG_SB_EEEEEEEvNS4_8identityES11_S1B_vS1C_EENS_8epilogue10collective6detail29Sm90TmaWarpSpecializedAdapterINS1F_15DefaultEpilogueISI_SJ_SJ_NS1E_6thread17LinearCombinationISI_Li1EffLNS1J_9ScaleType4KindE0ELNS_15FloatRoundStyleE2ESI_EENS1_15EpilogueDefaultEEEEEvvEEEEvNT_6ParamsE,@function
        .size           _ZN7cutlass13device_kernelINS_4gemm6kernel13GemmUniversalIN4cute5tupleIJiiiiEEENS1_10collective13CollectiveMmaINS1_37MainloopSm90TmaGmmaWarpSpecializedFP8ILi45ENS5_IJNS4_1CILi1EEESB_SB_EEENS1_35KernelTmaWarpSpecializedCooperativeEEENS5_IJNSA_ILi128EEENSA_ILi32EEESG_EEENS_12float_e4m3_tENS5_IJlSB_lEEESI_SJ_NS4_8TiledMMAINS4_8MMA_AtomIJNS4_4SM904GMMA30MMA_64x32x32_F32E4M3E4M3_SS_TNILNSN_7ScaleInE1ELSP_1EEEEEENS4_6LayoutINS5_IJNSA_ILi2EEESB_SB_EEENS5_IJSB_NSA_ILi0EEESV_EEEEENS5_IJNS4_10UnderscoreESY_SY_EEEEENS4_13SM90_TMA_LOADENS4_14ComposedLayoutINS4_7SwizzleILi1ELi4ELi3EEENS4_18smem_ptr_flag_bitsILi8EEENSS_INS5_IJNSA_ILi8EEESG_EEENS5_IJSG_SB_EEEEEEEvNS4_8identityES11_S1B_vS1C_EENS_8epilogue10collective6detail29Sm90TmaWarpSpecializedAdapterINS1F_15DefaultEpilogueISI_SJ_SJ_NS1E_6thread17LinearCombinationISI_Li1EffLNS1J_9ScaleType4KindE0ELNS_15FloatRoundStyleE2ESI_EENS1_15EpilogueDefaultEEEEEvvEEEEvNT_6ParamsE,(.L_x_188 - _ZN7cutlass13device_kernelINS_4gemm6kernel13GemmUniversalIN4cute5tupleIJiiiiEEENS1_10collective13CollectiveMmaINS1_37MainloopSm90TmaGmmaWarpSpecializedFP8ILi45ENS5_IJNS4_1CILi1EEESB_SB_EEENS1_35KernelTmaWarpSpecializedCooperativeEEENS5_IJNSA_ILi128EEENSA_ILi32EEESG_EEENS_12float_e4m3_tENS5_IJlSB_lEEESI_SJ_NS4_8TiledMMAINS4_8MMA_AtomIJNS4_4SM904GMMA30MMA_64x32x32_F32E4M3E4M3_SS_TNILNSN_7ScaleInE1ELSP_1EEEEEENS4_6LayoutINS5_IJNSA_ILi2EEESB_SB_EEENS5_IJSB_NSA_ILi0EEESV_EEEEENS5_IJNS4_10UnderscoreESY_SY_EEEEENS4_13SM90_TMA_LOADENS4_14ComposedLayoutINS4_7SwizzleILi1ELi4ELi3EEENS4_18smem_ptr_flag_bitsILi8EEENSS_INS5_IJNSA_ILi8EEESG_EEENS5_IJSG_SB_EEEEEEEvNS4_8identityES11_S1B_vS1C_EENS_8epilogue10collective6detail29Sm90TmaWarpSpecializedAdapterINS1F_15DefaultEpilogueISI_SJ_SJ_NS1E_6thread17LinearCombinationISI_Li1EffLNS1J_9ScaleType4KindE0ELNS_15FloatRoundStyleE2ESI_EENS1_15EpilogueDefaultEEEEEvvEEEEvNT_6ParamsE)
        .other          _ZN7cutlass13device_kernelINS_4gemm6kernel13GemmUniversalIN4cute5tupleIJiiiiEEENS1_10collective13CollectiveMmaINS1_37MainloopSm90TmaGmmaWarpSpecializedFP8ILi45ENS5_IJNS4_1CILi1EEESB_SB_EEENS1_35KernelTmaWarpSpecializedCooperativeEEENS5_IJNSA_ILi128EEENSA_ILi32EEESG_EEENS_12float_e4m3_tENS5_IJlSB_lEEESI_SJ_NS4_8TiledMMAINS4_8MMA_AtomIJNS4_4SM904GMMA30MMA_64x32x32_F32E4M3E4M3_SS_TNILNSN_7ScaleInE1ELSP_1EEEEEENS4_6LayoutINS5_IJNSA_ILi2EEESB_SB_EEENS5_IJSB_NSA_ILi0EEESV_EEEEENS5_IJNS4_10UnderscoreESY_SY_EEEEENS4_13SM90_TMA_LOADENS4_14ComposedLayoutINS4_7SwizzleILi1ELi4ELi3EEENS4_18smem_ptr_flag_bitsILi8EEENSS_INS5_IJNSA_ILi8EEESG_EEENS5_IJSG_SB_EEEEEEEvNS4_8identityES11_S1B_vS1C_EENS_8epilogue10collective6detail29Sm90TmaWarpSpecializedAdapterINS1F_15DefaultEpilogueISI_SJ_SJ_NS1E_6thread17LinearCombinationISI_Li1EffLNS1J_9ScaleType4KindE0ELNS_15FloatRoundStyleE2ESI_EENS1_15EpilogueDefaultEEEEEvvEEEEvNT_6ParamsE,@"STO_CUDA_ENTRY STV_DEFAULT"
_ZN7cutlass13device_kernelINS_4gemm6kernel13GemmUniversalIN4cute5tupleIJiiiiEEENS1_10collective13CollectiveMmaINS1_37MainloopSm90TmaGmmaWarpSpecializedFP8ILi45ENS5_IJNS4_1CILi1EEESB_SB_EEENS1_35KernelTmaWarpSpecializedCooperativeEEENS5_IJNSA_ILi128EEENSA_ILi32EEESG_EEENS_12float_e4m3_tENS5_IJlSB_lEEESI_SJ_NS4_8TiledMMAINS4_8MMA_AtomIJNS4_4SM904GMMA30MMA_64x32x32_F32E4M3E4M3_SS_TNILNSN_7ScaleInE1ELSP_1EEEEEENS4_6LayoutINS5_IJNSA_ILi2EEESB_SB_EEENS5_IJSB_NSA_ILi0EEESV_EEEEENS5_IJNS4_10UnderscoreESY_SY_EEEEENS4_13SM90_TMA_LOADENS4_14ComposedLayoutINS4_7SwizzleILi1ELi4ELi3EEENS4_18smem_ptr_flag_bitsILi8EEENSS_INS5_IJNSA_ILi8EEESG_EEENS5_IJSG_SB_EEEEEEEvNS4_8identityES11_S1B_vS1C_EENS_8epilogue10collective6detail29Sm90TmaWarpSpecializedAdapterINS1F_15DefaultEpilogueISI_SJ_SJ_NS1E_6thread17LinearCombinationISI_Li1EffLNS1J_9ScaleType4KindE0ELNS_15FloatRoundStyleE2ESI_EENS1_15EpilogueDefaultEEEEEvvEEEEvNT_6ParamsE:
[----:B------:R-:W-:Y:S01]  /*0000*/  LDC R1, c[0x0][0x28] ;  /* 0x00000a00ff017b82 */ /* 0x000fe20000000800 */
[----:B------:R-:W0:Y:S01]  /*0010*/  S2R R2, SR_TID.X ;  /* 0x0000000000027919 */ /* 0x000e220000002100 */
[----:B------:R-:W-:Y:S01]  /*0020*/  ELECT P0, URZ, PT ;  /* 0x00000000003f782f */ /* 0x000fe20003800000 */
[----:B------:R-:W-:Y:S01]  /*0030*/  BSSY B0, `(.L_x_0) ;  /* 0x000000f000007945 */ /* 0x000fe20003800000 */
[--C-:B0-----:R-:W-:Y:S02]  /*0040*/  SHF.R.U32.HI R0, RZ, 0x5, R2.reuse ;  /* 0x00000005ff007819 */ /* 0x101fe40000011602 */
[----:B------:R-:W-:-:S03]  /*0050*/  SHF.R.U32.HI R16, RZ, 0x7, R2 ;  /* 0x00000007ff107819 */ /* 0x000fc60000011602 */
[----:B------:R-:W0:Y:S04]  /*0060*/  SHFL.IDX PT, R4, R0, RZ, 0x1f ;  /* 0x00001fff00047589 */ /* 0x000e2800000e0000 */
[----:B------:R1:W2:Y:S01]  /*0070*/  SHFL.IDX PT, R12, R16, RZ, 0x1f ;  /* 0x00001fff100c7589 */ /* 0x0002a200000e0000 */
[----:B0-----:R-:W-:-:S13]  /*0080*/  ISETP.NE.OR P0, PT, R4, RZ, !P0 ;  /* 0x000000ff0400720c */ /* 0x001fda0004705670 */
[----:B-12---:R-:W-:Y:S05]  /*0090*/  @P0 BRA `(.L_x_1) ;  /* 0x0000000000200947 */ /* 0x006fea0003800000 */
[----:B------:R-:W-:Y:S02]  /*00a0*/  ULDC.64 UR4, c[0x0][0x198] ;  /* 0x0000660000047ab9 */ /* 0x000fe40000000a00 */
[----:B------:R-:W-:Y:S02]  /*00b0*/  UIADD3 UR6, UP0, UR4, 0xf0, URZ ;  /* 0x000000f004067890 */ /* 0x000fe4000ff1e03f */
[----:B------:R-:W-:Y:S02]  /*00c0*/  UIADD3 UR4, UP1, UR4, 0x1f0, URZ ;  /* 0x000001f004047890 */ /* 0x000fe4000ff3e03f */
[----:B------:R-:W-:Y:S02]  /*00d0*/  UIADD3.X UR7, URZ, UR5, URZ, UP0, !UPT ;  /* 0x000000053f077290 */ /* 0x000fe400087fe43f */
[----:B------:R-:W-:-:S07]  /*00e0*/  UIADD3.X UR5, URZ, UR5, URZ, UP1, !UPT ;  /* 0x000000053f057290 */ /* 0x000fce0008ffe43f */
[----:B------:R0:W-:Y:S02]  /*00f0*/  UTMACCTL.PF [UR6] ;  /* 0x00000000060079b9 */ /* 0x0001e40008040000 */
[----:B------:R0:W-:Y:S02]  /*0100*/  UTMACCTL.PF [UR4] ;  /* 0x00000000040079b9 */ /* 0x0001e40008040000 */
[----:B0-----:R-:W-:Y:S01]  /*0110*/  NOP ;  /* 0x0000000000007918 */ /* 0x001fe20000000000 */
.L_x_1:
[----:B------:R-:W-:Y:S05]  /*0120*/  BSYNC B0 ;  /* 0x0000000000007941 */ /* 0x000fea0003800000 */
.L_x_0:
[----:B------:R-:W0:Y:S02]  /*0130*/  SHFL.IDX PT, R3, R0, RZ, 0x1f ;  /* 0x00001fff00037589 */ /* 0x000e2400000e0000 */
[----:B0-----:R-:W-:-:S13]  /*0140*/  ISETP.NE.AND P0, PT, R3, RZ, PT ;  /* 0x000000ff0300720c */ /* 0x001fda0003f05270 */
[----:B------:R-:W-:Y:S05]  /*0150*/  @P0 BRA `(.L_x_2) ;  /* 0x0000000400ac0947 */ /* 0x000fea0003800000 */
[----:B------:R-:W-:Y:S01]  /*0160*/  ELECT P0, URZ, PT ;  /* 0x00000000003f782f */ /* 0x000fe20003800000 */
[----:B------:R-:W-:-:S12]  /*0170*/  BSSY B0, `(.L_x_2) ;  /* 0x0000069000007945 */ /* 0x000fd80003800000 */
[----:B------:R-:W-:Y:S05]  /*0180*/  @!P0 BRA `(.L_x_3) ;  /* 0x00000004009c8947 */ /* 0x000fea0003800000 */
[----:B------:R-:W0:Y:S01]  /*0190*/  S2UR UR8, SR_CgaCtaId ;  /* 0x00000000000879c3 */ /* 0x000e220000008800 */
[----:B------:R-:W-:Y:S01]  /*01a0*/  UMOV UR4, 0x400 ;  /* 0x0000040000047882 */ /* 0x000fe20000000000 */
[----:B------:R-:W-:Y:S01]  /*01b0*/  UMOV UR5, 0x1 ;  /* 0x0000000100057882 */ /* 0x000fe20000000000 */
[----:B------:R-:W-:Y:S02]  /*01c0*/  UMOV UR6, 0x100 ;  /* 0x0000010000067882 */ /* 0x000fe40000000000 */
[----:B------:R-:W-:-:S04]  /*01d0*/  UIADD3 UR6, -UR6, 0x100000, URZ ;  /* 0x0010000006067890 */ /* 0x000fc8000fffe13f */
[----:B------:R-:W-:Y:S02]  /*01e0*/  USHF.L.U32 UR7, UR6, 0xb, URZ ;  /* 0x0000000b06077899 */ /* 0x000fe4000800063f */
[----:B------:R-:W-:Y:S02]  /*01f0*/  USHF.L.U32 UR6, UR6, 0x1, URZ ;  /* 0x0000000106067899 */ /* 0x000fe4000800063f */
[----:B0-----:R-:W-:Y:S02]  /*0200*/  ULEA UR8, UR8, UR4, 0x18 ;  /* 0x0000000408087291 */ /* 0x001fe4000f8ec03f */
[----:B------:R-:W-:-:S04]  /*0210*/  UIADD3 UR4, -UR5, 0x100000, URZ ;  /* 0x0010000005047890 */ /* 0x000fc8000fffe13f */
[----:B------:R-:W-:Y:S02]  /*0220*/  USHF.L.U32 UR5, UR4, 0xb, URZ ;  /* 0x0000000b04057899 */ /* 0x000fe4000800063f */
[----:B------:R-:W-:Y:S01]  /*0230*/  USHF.L.U32 UR4, UR4, 0x1, URZ ;  /* 0x0000000104047899 */ /* 0x000fe2000800063f */
[----:B------:R-:W0:Y:S11]  /*0240*/  FENCE.VIEW.ASYNC.S ;  /* 0x00000000000073c6 */ /* 0x000e360000000000 */
[----:B0-----:R0:W1:Y:S01]  /*0250*/  SYNCS.EXCH.64 URZ, [UR8], UR4 ;  /* 0x00000004083f75b2 */ /* 0x0010620008000100 */
[----:B------:R0:W2:Y:S01]  /*0260*/  SYNCS.EXCH.64 URZ, [UR8+0x168], UR6 ;  /* 0x00016806083f75b2 */ /* 0x0000a20008000100 */
[----:B------:R0:W3:Y:S01]  /*0270*/  SYNCS.EXCH.64 URZ, [UR8+0x8], UR4 ;  /* 0x00000804083f75b2 */ /* 0x0000e20008000100 */
[----:B------:R0:W4:Y:S01]  /*0280*/  SYNCS.EXCH.64 URZ, [UR8+0x170], UR6 ;  /* 0x00017006083f75b2 */ /* 0x0001220008000100 */
[----:B------:R0:W0:Y:S01]  /*0290*/  SYNCS.EXCH.64 URZ, [UR8+0x10], UR4 ;  /* 0x00001004083f75b2 */ /* 0x0000220008000100 */
        /* <DEDUP_REMOVED lines=85> */
[----:B-1234-:R-:W-:Y:S01]  /*07f0*/  NOP ;  /* 0x0000000000007918 */ /* 0x01efe20000000000 */
.L_x_3:
[----:B0-----:R-:W-:Y:S05]  /*0800*/  BSYNC B0 ;  /* 0x0000000000007941 */ /* 0x001fea0003800000 */
.L_x_2:
[----:B------:R-:W0:Y:S01]  /*0810*/  SHFL.IDX PT, R0, R0, RZ, 0x1f ;  /* 0x00001fff00007589 */ /* 0x000e2200000e0000 */
[----:B------:R-:W-:Y:S01]  /*0820*/  ELECT P0, URZ, PT ;  /* 0x00000000003f782f */ /* 0x000fe20003800000 */
[----:B------:R-:W1:Y:S01]  /*0830*/  LDC R3, c[0x0][0x65c] ;  /* 0x00019700ff037b82 */ /* 0x000e620000000800 */
[----:B------:R-:W-:Y:S01]  /*0840*/  UMOV UR4, 0x20 ;  /* 0x0000002000047882 */ /* 0x000fe20000000000 */
[----:B------:R-:W2:Y:S01]  /*0850*/  S2R R5, SR_CTAID.Y ;  /* 0x0000000000057919 */ /* 0x000ea20000002600 */
[----:B------:R-:W-:Y:S01]  /*0860*/  NOP ;  /* 0x0000000000007918 */ /* 0x000fe20000000000 */
[----:B------:R-:W-:Y:S01]  /*0870*/  ISETP.NE.AND P3, PT, R12, RZ, PT ;  /* 0x000000ff0c00720c */ /* 0x000fe20003f65270 */
[----:B------:R-:W-:Y:S01]  /*0880*/  NOP ;  /* 0x0000000000007918 */ /* 0x000fe20000000000 */
[----:B------:R-:W3:Y:S01]  /*0890*/  S2R R6, SR_CTAID.X ;  /* 0x0000000000067919 */ /* 0x000ee20000002500 */
[----:B0-----:R-:W-:Y:S02]  /*08a0*/  ISETP.NE.OR P0, PT, R0, RZ, !P0 ;  /* 0x000000ff0000720c */ /* 0x001fe40004705670 */
[----:B-1----:R-:W-:-:S02]  /*08b0*/  ISETP.NE.AND P2, PT, R3, 0x1, PT ;  /* 0x000000010300780c */ /* 0x002fc40003f45270 */
[----:B------:R-:W-:-:S04]  /*08c0*/  SHF.R.S32.HI R3, RZ, 0x1f, R4 ;  /* 0x0000001fff037819 */ /* 0x000fc80000011404 */
[----:B------:R-:W-:-:S04]  /*08d0*/  LEA.HI R3, R3, R4, RZ, 0x2 ;  /* 0x0000000403037211 */ /* 0x000fc800078f10ff */
[----:B------:R-:W-:Y:S01]  /*08e0*/  LOP3.LUT R3, R3, 0xfffffffc, RZ, 0xc0, !PT ;  /* 0xfffffffc03037812 */ /* 0x000fe200078ec0ff */
[----:B------:R-:W-:Y:S01]  /*08f0*/  VOTEU.ALL UP0, P0 ;  /* 0x00000000003f7886 */ /* 0x000fe20000000000 */
[----:B------:R-:W-:Y:S01]  /*0900*/  VOTEU.ALL UP1, P0 ;  /* 0x00000000003f7886 */ /* 0x000fe20000020000 */
[----:B------:R-:W3:Y:S01]  /*0910*/  @P2 LDC R7, c[0x0][0x10] ;  /* 0x00000400ff072b82 */ /* 0x000ee20000000800 */
[----:B--2---:R-:W-:Y:S02]  /*0920*/  @P2 IMAD.MOV.U32 R8, RZ, RZ, R5 ;  /* 0x000000ffff082224 */ /* 0x004fe400078e0005 */
[----:B------:R-:W-:Y:S01]  /*0930*/  @!UP0 UMOV UR6, 0x400 ;  /* 0x0000040000068882 */ /* 0x000fe20000000000 */
[----:B------:R-:W-:-:S04]  /*0940*/  @!UP0 UIADD3 UR4, -UR4, 0x100000, URZ ;  /* 0x0010000004048890 */ /* 0x000fc8000fffe13f */
[----:B------:R-:W-:Y:S02]  /*0950*/  @!UP0 USHF.L.U32 UR5, UR4, 0xb, URZ ;  /* 0x0000000b04058899 */ /* 0x000fe4000800063f */
[----:B------:R-:W-:Y:S01]  /*0960*/  @!UP0 USHF.L.U32 UR4, UR4, 0x1, URZ ;  /* 0x0000000104048899 */ /* 0x000fe2000800063f */
[----:B------:R-:W-:Y:S02]  /*0970*/  IMAD.IADD R4, R4, 0x1, -R3 ;  /* 0x0000000104047824 */ /* 0x000fe400078e0a03 */
[----:B------:R-:W-:Y:S01]  /*0980*/  @P2 IMAD.MOV.U32 R9, RZ, RZ, RZ ;  /* 0x000000ffff092224 */ /* 0x000fe200078e00ff */
[----:B------:R-:W0:Y:S01]  /*0990*/  @!UP0 S2UR UR7, SR_CgaCtaId ;  /* 0x00000000000789c3 */ /* 0x000e220000008800 */
[----:B------:R-:W-:Y:S01]  /*09a0*/  @P2 IMAD.MOV.U32 R3, RZ, RZ, RZ ;  /* 0x000000ffff032224 */ /* 0x000fe200078e00ff */
[----:B------:R-:W-:-:S06]  /*09b0*/  ISETP.NE.AND P1, PT, R4, 0x3, PT ;  /* 0x000000030400780c */ /* 0x000fcc0003f25270 */
[----:B------:R-:W1:Y:S01]  /*09c0*/  @!P2 LDC R10, c[0x0][0xc] ;  /* 0x00000300ff0aab82 */ /* 0x000e620000000800 */
[----:B---3--:R-:W-:-:S04]  /*09d0*/  @P2 IMAD.WIDE.U32 R8, R6, R7, R8 ;  /* 0x0000000706082225 */ /* 0x008fc800078e0008 */
[----:B------:R-:W-:Y:S02]  /*09e0*/  IMAD.MOV.U32 R7, RZ, RZ, RZ ;  /* 0x000000ffff077224 */ /* 0x000fe400078e00ff */
[----:B------:R-:W-:Y:S01]  /*09f0*/  @P2 IMAD.IADD R9, R9, 0x1, R3 ;  /* 0x0000000109092824 */ /* 0x000fe200078e0203 */
[----:B------:R-:W-:Y:S01]  /*0a00*/  LOP3.LUT R3, R2, 0x7f, RZ, 0xc0, !PT ;  /* 0x0000007f02037812 */ /* 0x000fe200078ec0ff */
[----:B0-----:R-:W-:Y:S01]  /*0a10*/  @!UP0 ULEA UR8, UR7, UR6, 0x18 ;  /* 0x0000000607088291 */ /* 0x001fe2000f8ec03f */
[----:B------:R-:W-:Y:S02]  /*0a20*/  VOTEU.ALL UP0, P0 ;  /* 0x00000000003f7886 */ /* 0x000fe40000000000 */
[----:B------:R-:W-:Y:S01]  /*0a30*/  ULDC UR6, c[0x0][0xc] ;  /* 0x0000030000067ab9 */ /* 0x000fe20000000800 */
[----:B------:R-:W-:Y:S01]  /*0a40*/  ISETP.EQ.OR P0, PT, R4, RZ, !P1 ;  /* 0x000000ff0400720c */ /* 0x000fe20004f02670 */
[----:B------:R-:W-:-:S03]  /*0a50*/  ULDC UR7, c[0x0][0x10] ;  /* 0x0000040000077ab9 */ /* 0x000fc60000000800 */
[C---:B------:R-:W-:Y:S01]  /*0a60*/  ISETP.EQ.AND P0, PT, R12.reuse, RZ, P0 ;  /* 0x000000ff0c00720c */ /* 0x040fe20000702270 */
[----:B------:R-:W-:Y:S02]  /*0a70*/  VIADD R12, R12, 0xffffffff ;  /* 0xffffffff0c0c7836 */ /* 0x000fe40000000000 */
[----:B-1----:R-:W-:Y:S01]  /*0a80*/  @!P2 IMAD.WIDE.U32 R10, R10, R5, R6 ;  /* 0x000000050a0aa225 */ /* 0x002fe200078e0006 */
[----:B------:R-:W0:Y:S02]  /*0a90*/  FENCE.VIEW.ASYNC.S ;  /* 0x00000000000073c6 */ /* 0x000e240000000000 */
[----:B0-----:R-:W0:Y:S01]  /*0aa0*/  @!UP0 SYNCS.EXCH.64 URZ, [UR8+0x2e0], UR4 ;  /* 0x0002e004083f85b2 */ /* 0x001e220008000100 */
[----:B------:R-:W-:Y:S02]  /*0ab0*/  SEL R0, RZ, 0x1, !P0 ;  /* 0x00000001ff007807 */ /* 0x000fe40004000000 */
[----:B------:R-:W-:Y:S01]  /*0ac0*/  ISETP.GE.U32.AND P1, PT, R12, 0x2, PT ;  /* 0x000000020c00780c */ /* 0x000fe20003f26070 */
[----:B------:R-:W-:-:S02]  /*0ad0*/  @!P2 IMAD.MOV.U32 R8, RZ, RZ, R10 ;  /* 0x000000ffff08a224 */ /* 0x000fc400078e000a */
[----:B------:R-:W-:Y:S01]  /*0ae0*/  @!P2 IMAD.MOV.U32 R9, RZ, RZ, R11 ;  /* 0x000000ffff09a224 */ /* 0x000fe200078e000b */
[----:B------:R-:W-:Y:S01]  /*0af0*/  SEL R0, R0, 0x2, P1 ;  /* 0x0000000200007807 */ /* 0x000fe20000800000 */
[----:B------:R1:W0:Y:S01]  /*0b00*/  @!UP1 SYNCS.EXCH.64 URZ, [UR8+0x2e8], UR4 ;  /* 0x0002e804083f95b2 */ /* 0x0002220008000100 */
[----:B------:R-:W-:Y:S01]  /*0b10*/  NOP ;  /* 0x0000000000007918 */ /* 0x000fe20000000000 */
[----:B-1----:R-:W-:-:S03]  /*0b20*/  UIMAD.WIDE.U32 UR4, UR6, UR7, URZ ;  /* 0x00000007060472a5 */ /* 0x002fc6000f8e003f */
[----:B------:R-:W-:Y:S02]  /*0b30*/  ULDC UR6, c[0x0][0x14] ;  /* 0x0000050000067ab9 */ /* 0x000fe40000000800 */
[----:B------:R-:W-:Y:S02]  /*0b40*/  UIMAD.WIDE.U32 UR18, UR4, UR6, URZ ;  /* 0x00000006041272a5 */ /* 0x000fe4000f8e003f */
[----:B------:R-:W-:-:S04]  /*0b50*/  UIMAD UR13, UR5, UR6, URZ ;  /* 0x00000006050d72a4 */ /* 0x000fc8000f8e023f */
[----:B------:R-:W-:Y:S01]  /*0b60*/  UIADD3 UR13, UR19, UR13, URZ ;  /* 0x0000000d130d7290 */ /* 0x000fe2000fffe03f */
[----:B0-----:R-:W-:Y:S06]  /*0b70*/  BAR.SYNC.DEFER_BLOCKING 0x0 ;  /* 0x0000000000007b1d */ /* 0x001fec0000010000 */
[----:B------:R-:W-:Y:S05]  /*0b80*/  @!P3 BRA `(.L_x_4) ;  /* 0x00000034001cb947 */ /* 0x000fea0003800000 */
[----:B------:R-:W-:-:S13]  /*0b90*/  ISETP.GT.U32.AND P0, PT, R12, 0x1, PT ;  /* 0x000000010c00780c */ /* 0x000fda0003f04070 */
[----:B------:R-:W-:Y:S05]  /*0ba0*/  @P0 EXIT ;  /* 0x000000000000094d */ /* 0x000fea0003800000 */
[----:B------:R-:W-:Y:S01]  /*0bb0*/  ULDC.64 UR4, c[0x0][0x650] ;  /* 0x0001940000047ab9 */ /* 0x000fe20000000a00 */
[----:B------:R-:W-:Y:S01]  /*0bc0*/  PRMT R10, RZ, 0x7610, R10 ;  /* 0x00007610ff0a7816 */ /* 0x000fe2000000000a */
[----:B------:R-:W-:Y:S01]  /*0bd0*/  IMAD.MOV.U32 R23, RZ, RZ, -0x1 ;  /* 0xffffffffff177424 */ /* 0x000fe200078e00ff */
[----:B------:R-:W-:Y:S01]  /*0be0*/  ISETP.GE.U32.AND P0, PT, R8, UR4, PT ;  /* 0x0000000408007c0c */ /* 0x000fe2000bf06070 */
[----:B------:R-:W-:Y:S02]  /*0bf0*/  IMAD.MOV.U32 R11, RZ, RZ, -0x1 ;  /* 0xffffffffff0b7424 */ /* 0x000fe400078e00ff */
[----:B------:R-:W-:Y:S01]  /*0c00*/  IMAD.MOV.U32 R43, RZ, RZ, -0x1 ;  /* 0xffffffffff2b7424 */ /* 0x000fe200078e00ff */
[----:B------:R-:W-:-:S13]  /*0c10*/  ISETP.GE.U32.AND.EX P0, PT, R9, UR5, PT, P0 ;  /* 0x0000000509007c0c */ /* 0x000fda000bf06100 */
[----:B------:R-:W-:Y:S05]  /*0c20*/  @P0 BRA `(.L_x_5) ;  /* 0x0000000400540947 */ /* 0x000fea0003800000 */
[----:B------:R-:W0:Y:S01]  /*0c30*/  LDC.64 R18, c[0x0][0x628] ;  /* 0x00018a00ff127b82 */ /* 0x000e220000000a00 */
[----:B------:R-:W-:Y:S02]  /*0c40*/  IMAD.MOV.U32 R10, RZ, RZ, R8 ;  /* 0x000000ffff0a7224 */ /* 0x000fe400078e0008 */
[----:B------:R-:W-:-:S05]  /*0c50*/  IMAD.MOV.U32 R11, RZ, RZ, R9 ;  /* 0x000000ffff0b7224 */ /* 0x000fca00078e0009 */
[----:B------:R-:W1:Y:S08]  /*0c60*/  LDC R4, c[0x0][0x630] ;  /* 0x00018c00ff047b82 */ /* 0x000e700000000800 */
[----:B------:R-:W2:Y:S01]  /*0c70*/  LDC.64 R20, c[0x0][0x620] ;  /* 0x00018800ff147b82 */ /* 0x000ea20000000a00 */
[----:B0-----:R-:W-:-:S04]  /*0c80*/  ISETP.NE.U32.AND P0, PT, R18, RZ, PT ;  /* 0x000000ff1200720c */ /* 0x001fc80003f05070 */
[----:B------:R-:W-:-:S13]  /*0c90*/  ISETP.NE.AND.EX P0, PT, R19, RZ, PT, P0 ;  /* 0x000000ff1300720c */ /* 0x000fda0003f05300 */
[----:B-12---:R-:W-:Y:S05]  /*0ca0*/  @!P0 BRA `(.L_x_6) ;  /* 0x0000000000288947 */ /* 0x006fea0003800000 */
[----:B------:R-:W0:Y:S02]  /*0cb0*/  LDC R15, c[0x0][0x634] ;  /* 0x00018d00ff0f7b82 */ /* 0x000e240000000800 */
[----:B0-----:R-:W-:-:S05]  /*0cc0*/  IADD3 R15, P0, R8, R15, RZ ;  /* 0x0000000f080f7210 */ /* 0x001fca0007f1e0ff */
[----:B------:R-:W-:-:S04]  /*0cd0*/  IMAD.X R17, RZ, RZ, R9, P0 ;  /* 0x000000ffff117224 */ /* 0x000fc800000e0609 */
[----:B------:R-:W-:-:S04]  /*0ce0*/  IMAD.WIDE.U32 R10, R17, R18, RZ ;  /* 0x00000012110a7225 */ /* 0x000fc800078e00ff */
[----:B------:R-:W-:-:S04]  /*0cf0*/  IMAD.WIDE.U32 R12, P0, R15, R19, R10 ;  /* 0x000000130f0c7225 */ /* 0x000fc8000780000a */
[----:B------:R-:W-:-:S04]  /*0d00*/  IMAD.WIDE.U32 R10, R15, R18, RZ ;  /* 0x000000120f0a7225 */ /* 0x000fc800078e00ff */
[----:B------:R-:W-:Y:S01]  /*0d10*/  IMAD.X R15, RZ, RZ, RZ, P0 ;  /* 0x000000ffff0f7224 */ /* 0x000fe200000e06ff */
[----:B------:R-:W-:Y:S01]  /*0d20*/  IADD3 RZ, P0, R11, R12, RZ ;  /* 0x0000000c0bff7210 */ /* 0x000fe20007f1e0ff */
[----:B------:R-:W-:-:S04]  /*0d30*/  IMAD.MOV.U32 R14, RZ, RZ, R13 ;  /* 0x000000ffff0e7224 */ /* 0x000fc800078e000d */
[----:B------:R-:W-:-:S08]  /*0d40*/  IMAD.WIDE.U32.X R10, R17, R19, R14, P0 ;  /* 0x00000013110a7225 */ /* 0x000fd000000e040e */
.L_x_6:
[-CC-:B------:R-:W-:Y:S01]  /*0d50*/  SHF.R.U64 R43, R10, R4.reuse, R11.reuse ;  /* 0x000000040a2b7219 */ /* 0x180fe2000000120b */
[----:B------:R-:W0:Y:S01]  /*0d60*/  LDC R14, c[0x0][0x618] ;  /* 0x00018600ff0e7b82 */ /* 0x000e220000000800 */
[----:B------:R-:W-:Y:S01]  /*0d70*/  SHF.R.U32.HI R7, RZ, R4, R11 ;  /* 0x00000004ff077219 */ /* 0x000fe2000001160b */
[----:B------:R-:W-:Y:S01]  /*0d80*/  ULDC UR4, c[0x0][0x150] ;  /* 0x0000540000047ab9 */ /* 0x000fe20000000800 */
[----:B------:R-:W-:Y:S02]  /*0d90*/  IADD3 R13, P0, RZ, -R43, RZ ;  /* 0x8000002bff0d7210 */ /* 0x000fe40007f1e0ff */
[----:B------:R-:W-:-:S03]  /*0da0*/  I2FP.F32.U32 R4, R6 ;  /* 0x0000000600047245 */ /* 0x000fc60000201000 */
[----:B------:R-:W1:Y:S01]  /*0db0*/  LDC.64 R28, c[0x0][0x640] ;  /* 0x00019000ff1c7b82 */ /* 0x000e620000000a00 */
[----:B------:R-:W-:Y:S02]  /*0dc0*/  IMAD.X R15, RZ, RZ, ~R7, P0 ;  /* 0x000000ffff0f7224 */ /* 0x000fe400000e0e07 */
[----:B------:R-:W-:Y:S01]  /*0dd0*/  FMUL R4, R4, UR4 ;  /* 0x0000000404047c20 */ /* 0x000fe20008400000 */
[----:B------:R-:W-:Y:S01]  /*0de0*/  IMAD.WIDE.U32 R10, R13, R20, R8 ;  /* 0x000000140d0a7225 */ /* 0x000fe200078e0008 */
[----:B------:R-:W-:-:S03]  /*0df0*/  ULDC UR4, c[0x0][0x154] ;  /* 0x0000550000047ab9 */ /* 0x000fc60000000800 */
[----:B------:R-:W-:Y:S01]  /*0e00*/  IMAD R12, R15, R20, RZ ;  /* 0x000000140f0c7224 */ /* 0x000fe200078e02ff */
[----:B------:R-:W2:Y:S01]  /*0e10*/  LDC R7, c[0x0][0x144] ;  /* 0x00005100ff077b82 */ /* 0x000ea20000000800 */
[----:B------:R-:W3:Y:S02]  /*0e20*/  F2I.U32.TRUNC.NTZ R4, R4 ;  /* 0x0000000400047305 */ /* 0x000ee4000020f000 */
[----:B------:R-:W-:-:S04]  /*0e30*/  IMAD R13, R13, R21, R12 ;  /* 0x000000150d0d7224 */ /* 0x000fc800078e020c */
[----:B------:R-:W-:Y:S01]  /*0e40*/  IMAD.IADD R11, R11, 0x1, R13 ;  /* 0x000000010b0b7824 */ /* 0x000fe200078e020d */
[----:B------:R-:W4:Y:S01]  /*0e50*/  LDC R22, c[0x0][0x608] ;  /* 0x00018200ff167b82 */ /* 0x000f220000000800 */
[----:B------:R-:W-:-:S03]  /*0e60*/  IMAD.MOV.U32 R13, RZ, RZ, -0x1 ;  /* 0xffffffffff0d7424 */ /* 0x000fc600078e00ff */
[-CC-:B0-----:R-:W-:Y:S02]  /*0e70*/  SHF.R.U64 R20, R10, R14.reuse, R11.reuse ;  /* 0x0000000e0a147219 */ /* 0x181fe4000000120b */
[----:B------:R-:W-:Y:S02]  /*0e80*/  I2FP.F32.U32 R10, R5 ;  /* 0x00000005000a7245 */ /* 0x000fe40000201000 */
[----:B------:R-:W0:Y:S01]  /*0e90*/  LDC R26, c[0x0][0x658] ;  /* 0x00019600ff1a7b82 */ /* 0x000e220000000800 */
[----:B-1----:R-:W-:Y:S01]  /*0ea0*/  ISETP.NE.U32.AND P0, PT, R28, RZ, PT ;  /* 0x000000ff1c00720c */ /* 0x002fe20003f05070 */
[----:B---3--:R-:W-:Y:S02]  /*0eb0*/  IMAD.MOV R12, RZ, RZ, -R4 ;  /* 0x000000ffff0c7224 */ /* 0x008fe400078e0a04 */
[----:B------:R-:W-:Y:S01]  /*0ec0*/  FMUL R10, R10, UR4 ;  /* 0x000000040a0a7c20 */ /* 0x000fe20008400000 */
[----:B------:R-:W-:Y:S02]  /*0ed0*/  SHF.R.U32.HI R11, RZ, R14, R11 ;  /* 0x0000000eff0b7219 */ /* 0x000fe4000001160b */
[----:B------:R-:W-:Y:S01]  /*0ee0*/  ISETP.NE.AND.EX P0, PT, R29, RZ, PT, P0 ;  /* 0x000000ff1d00720c */ /* 0x000fe20003f05300 */
[----:B------:R1:W3:Y:S01]  /*0ef0*/  F2I.U32.TRUNC.NTZ R17, R10 ;  /* 0x0000000a00117305 */ /* 0x0002e2000020f000 */
[----:B------:R-:W1:Y:S01]  /*0f00*/  LDC R18, c[0x0][0x148] ;  /* 0x00005200ff127b82 */ /* 0x000e620000000800 */
[----:B--2---:R-:W-:-:S07]  /*0f10*/  IMAD R4, R7, R12, R6 ;  /* 0x0000000c07047224 */ /* 0x004fce00078e0206 */
[----:B------:R-:W2:Y:S01]  /*0f20*/  LDC R24, c[0x0][0x600] ;  /* 0x00018000ff187b82 */ /* 0x000ea20000000800 */
[-CC-:B----4-:R-:W-:Y:S02]  /*0f30*/  SHF.R.U64 R30, R20, R22.reuse, R11.reuse ;  /* 0x00000016141e7219 */ /* 0x190fe4000000120b */
[----:B------:R-:W-:Y:S01]  /*0f40*/  SHF.R.U32.HI R7, RZ, R22, R11 ;  /* 0x00000016ff077219 */ /* 0x000fe2000001160b */
[----:B------:R-:W-:-:S04]  /*0f50*/  IMAD.MOV.U32 R11, RZ, RZ, 0x1 ;  /* 0x00000001ff0b7424 */ /* 0x000fc800078e00ff */
[----:B------:R-:W4:Y:S01]  /*0f60*/  LDC R21, c[0x0][0x648] ;  /* 0x00019200ff157b82 */ /* 0x000f220000000800 */
[-C--:B0-----:R-:W-:Y:S02]  /*0f70*/  SHF.L.U32 R6, R13, R26.reuse, RZ ;  /* 0x0000001a0d067219 */ /* 0x081fe400000006ff */
[--C-:B------:R-:W-:Y:S02]  /*0f80*/  SHF.R.U64 R22, R30, R26, R7.reuse ;  /* 0x0000001a1e167219 */ /* 0x100fe40000001207 */
[----:B------:R-:W-:Y:S02]  /*0f90*/  LOP3.LUT R15, RZ, R6, RZ, 0x33, !PT ;  /* 0x00000006ff0f7212 */ /* 0x000fe400078e33ff */
[-C--:B------:R-:W-:Y:S01]  /*0fa0*/  SHF.R.U32.HI R7, RZ, R26.reuse, R7 ;  /* 0x0000001aff077219 */ /* 0x080fe20000011607 */
[----:B------:R-:W0:Y:S01]  /*0fb0*/  LDC R23, c[0x0][0x638] ;  /* 0x00018e00ff177b82 */ /* 0x000e220000000800 */
[----:B------:R-:W-:Y:S01]  /*0fc0*/  SHF.L.U32 R14, R11, R26, RZ ;  /* 0x0000001a0b0e7219 */ /* 0x000fe200000006ff */
[----:B------:R-:W-:-:S06]  /*0fd0*/  IMAD.MOV.U32 R6, RZ, RZ, R22 ;  /* 0x000000ffff067224 */ /* 0x000fcc00078e0016 */
[----:B------:R-:W0:Y:S01]  /*0fe0*/  LDC R25, c[0x0][0x610] ;  /* 0x00018400ff197b82 */ /* 0x000e220000000800 */
[----:B-1-3--:R-:W-:Y:S05]  /*0ff0*/  @!P0 BRA `(.L_x_7) ;  /* 0x0000000000288947 */ /* 0x00afea0003800000 */
[----:B------:R-:W1:Y:S02]  /*1000*/  LDC R13, c[0x0][0x64c] ;  /* 0x00019300ff0d7b82 */ /* 0x000e640000000800 */
[----:B-1----:R-:W-:-:S05]  /*1010*/  IADD3 R13, P0, R22, R13, RZ ;  /* 0x0000000d160d7210 */ /* 0x002fca0007f1e0ff */
        /* <DEDUP_REMOVED lines=8> */
.L_x_7:
[----:B----4-:R-:W-:Y:S01]  /*10a0*/  SHF.R.U64 R6, R6, R21, R7 ;  /* 0x0000001506067219 */ /* 0x010fe20000001207 */
[----:B--2---:R-:W-:Y:S01]  /*10b0*/  VIADD R7, R24, 0xffffffff ;  /* 0xffffffff18077836 */ /* 0x004fe20000000000 */
[----:B------:R-:W-:Y:S01]  /*10c0*/  LOP3.LUT R15, R30, R15, RZ, 0xc0, !PT ;  /* 0x0000000f1e0f7212 */ /* 0x000fe200078ec0ff */
[----:B------:R-:W-:Y:S02]  /*10d0*/  IMAD.MOV R17, RZ, RZ, -R17 ;  /* 0x000000ffff117224 */ /* 0x000fe400078e0a11 */
[----:B------:R-:W-:Y:S01]  /*10e0*/  IMAD.MOV R10, RZ, RZ, -R6 ;  /* 0x000000ffff0a7224 */ /* 0x000fe200078e0a06 */
[----:B------:R-:W-:Y:S01]  /*10f0*/  LOP3.LUT R7, R20, R7, RZ, 0xc0, !PT ;  /* 0x0000000714077212 */ /* 0x000fe200078ec0ff */
[----:B------:R-:W-:Y:S02]  /*1100*/  @P2 IMAD R4, R18, R17, R5 ;  /* 0x0000001112042224 */ /* 0x000fe400078e0205 */
[----:B------:R-:W-:Y:S02]  /*1110*/  IMAD R15, R14, R6, R15 ;  /* 0x000000060e0f7224 */ /* 0x000fe400078e020f */
[----:B0-----:R-:W-:-:S02]  /*1120*/  IMAD R5, R10, R23, R22 ;  /* 0x000000170a057224 */ /* 0x001fc400078e0216 */
[----:B------:R-:W-:Y:S02]  /*1130*/  IMAD R4, R15, R25, R4 ;  /* 0x000000190f047224 */ /* 0x000fe400078e0204 */
[----:B------:R-:W-:Y:S02]  /*1140*/  IMAD R5, R5, R24, R7 ;  /* 0x0000001805057224 */ /* 0x000fe400078e0207 */
[----:B------:R-:W-:-:S03]  /*1150*/  IMAD.MOV.U32 R10, RZ, RZ, 0x1 ;  /* 0x00000001ff0a7424 */ /* 0x000fc600078e00ff */
[----:B------:R-:W-:Y:S02]  /*1160*/  SEL R11, R5, R4, !P2 ;  /* 0x00000004050b7207 */ /* 0x000fe40005000000 */
[----:B------:R-:W-:-:S07]  /*1170*/  SEL R23, R4, R5, !P2 ;  /* 0x0000000504177207 */ /* 0x000fce0005000000 */
.L_x_5:
[----:B------:R-:W-:-:S08]  /*1180*/  NOP ;  /* 0x0000000000007918 */ /* 0x000fd00000000000 */
[----:B------:R-:W0:Y:S02]  /*1190*/  USETMAXREG.TRY_ALLOC.CTAPOOL UP0, 0xe8 ;  /* 0x000000e8000079c8 */ /* 0x000e240008000600 */
[----:B0-----:R-:W-:-:S13]  /*11a0*/  PLOP3.LUT P0, PT, PT, PT, UP0, 0x80, 0x0 ;  /* 0x000000000000781c */ /* 0x001fda0003f0f008 */
[----:B------:R-:W-:Y:S05]  /*11b0*/  @!P0 BRA `(.L_x_5) ;  /* 0xfffffffc00f08947 */ /* 0x000fea000383ffff */
[----:B------:R-:W-:Y:S01]  /*11c0*/  ULDC.64 UR4, c[0x0][0x598] ;  /* 0x0001660000047ab9 */ /* 0x000fe20000000a00 */
[----:B------:R-:W-:Y:S01]  /*11d0*/  ULDC.64 UR20, c[0x0][0x208] ;  /* 0x0000820000147ab9 */ /* 0x000fe20000000a00 */
[----:B------:R-:W-:-:S04]  /*11e0*/  ISETP.NE.U32.AND P0, PT, RZ, UR4, PT ;  /* 0x00000004ff007c0c */ /* 0x000fc8000bf05070 */
[----:B------:R-:W-:-:S13]  /*11f0*/  ISETP.NE.AND.EX P0, PT, RZ, UR5, PT, P0 ;  /* 0x00000005ff007c0c */ /* 0x000fda000bf05300 */
[----:B------:R-:W-:Y:S05]  /*1200*/  @!P0 BRA `(.L_x_8) ;  /* 0x00000000001c8947 */ /* 0x000fea0003800000 */
[----:B------:R-:W0:Y:S02]  /*1210*/  LDC.64 R4, c[0x0][0x598] ;  /* 0x00016600ff047b82 */ /* 0x000e240000000a00 */
[----:B0-----:R-:W2:Y:S02]  /*1220*/  LDG.E.64 R4, desc[UR20][R4.64] ;  /* 0x0000001404047981 */ /* 0x001ea4000c1e1b00 */
[----:B--2---:R-:W-:-:S04]  /*1230*/  ISETP.NE.U32.AND P0, PT, R4, RZ, PT ;  /* 0x000000ff0400720c */ /* 0x004fc80003f05070 */
[----:B------:R-:W-:-:S13]  /*1240*/  ISETP.NE.AND.EX P0, PT, R5, RZ, PT, P0 ;  /* 0x000000ff0500720c */ /* 0x000fda0003f05300 */
[----:B------:R-:W-:Y:S05]  /*1250*/  @!P0 BRA `(.L_x_8) ;  /* 0x0000000000088947 */ /* 0x000fea0003800000 */
[----:B------:R0:W5:Y:S01]  /*1260*/  LD.E R12, desc[UR20][R4.64] ;  /* 0x00000014040c7980 */ /* 0x000162000c101900 */
[----:B------:R-:W-:Y:S05]  /*1270*/  BRA `(.L_x_9) ;  /* 0x0000000000207947 */ /* 0x000fea0003800000 */
.L_x_8:
[----:B------:R-:W-:Y:S02]  /*1280*/  ULDC.64 UR4, c[0x0][0x588] ;  /* 0x0001620000047ab9 */ /* 0x000fe40000000a00 */
[----:B------:R-:W-:-:S04]  /*1290*/  ISETP.NE.U32.AND P0, PT, RZ, UR4, PT ;  /* 0x00000004ff007c0c */ /* 0x000fc8000bf05070 */
[----:B------:R-:W-:-:S13]  /*12a0*/  ISETP.NE.AND.EX P0, PT, RZ, UR5, PT, P0 ;  /* 0x00000005ff007c0c */ /* 0x000fda000bf05300 */
[----:B------:R-:W-:Y:S05]  /*12b0*/  @!P0 BRA `(.L_x_10) ;  /* 0x00000000000c8947 */ /* 0x000fea0003800000 */
[----:B------:R-:W0:Y:S02]  /*12c0*/  LDC.64 R12, c[0x0][0x588] ;  /* 0x00016200ff0c7b82 */ /* 0x000e240000000a00 */
[----:B0-----:R1:W5:Y:S01]  /*12d0*/  LDG.E R12, desc[UR20][R12.64] ;  /* 0x000000140c0c7981 */ /* 0x001362000c1e1900 */
[----:B------:R-:W-:Y:S05]  /*12e0*/  BRA `(.L_x_9) ;  /* 0x0000000000047947 */ /* 0x000fea0003800000 */
.L_x_10:
[----:B------:R-:W2:Y:S02]  /*12f0*/  LDC R12, c[0x0][0x580] ;  /* 0x00016000ff0c7b82 */ /* 0x000ea40000000800 */
.L_x_9:
[----:B------:R-:W-:Y:S02]  /*1300*/  ULDC.64 UR4, c[0x0][0x5a0] ;  /* 0x0001680000047ab9 */ /* 0x000fe40000000a00 */
[----:B------:R-:W-:-:S04]  /*1310*/  ISETP.NE.U32.AND P0, PT, RZ, UR4, PT ;  /* 0x00000004ff007c0c */ /* 0x000fc8000bf05070 */
[----:B------:R-:W-:-:S13]  /*1320*/  ISETP.NE.AND.EX P0, PT, RZ, UR5, PT, P0 ;  /* 0x00000005ff007c0c */ /* 0x000fda000bf05300 */
[----:B------:R-:W-:Y:S05]  /*1330*/  @!P0 BRA `(.L_x_11) ;  /* 0x00000000001c8947 */ /* 0x000fea0003800000 */
[----:B0-----:R-:W0:Y:S02]  /*1340*/  LDC.64 R4, c[0x0][0x5a0] ;  /* 0x00016800ff047b82 */ /* 0x001e240000000a00 */
[----:B0-----:R-:W3:Y:S02]  /*1350*/  LDG.E.64 R4, desc[UR20][R4.64] ;  /* 0x0000001404047981 */ /* 0x001ee4000c1e1b00 */
[----:B---3--:R-:W-:-:S04]  /*1360*/  ISETP.NE.U32.AND P0, PT, R4, RZ, PT ;  /* 0x000000ff0400720c */ /* 0x008fc80003f05070 */
[----:B------:R-:W-:-:S13]  /*1370*/  ISETP.NE.AND.EX P0, PT, R5, RZ, PT, P0 ;  /* 0x000000ff0500720c */ /* 0x000fda0003f05300 */
[----:B------:R-:W-:Y:S05]  /*1380*/  @!P0 BRA `(.L_x_11) ;  /* 0x0000000000088947 */ /* 0x000fea0003800000 */
[----:B-1----:R0:W5:Y:S01]  /*1390*/  LD.E R13, desc[UR20][R4.64] ;  /* 0x00000014040d7980 */ /* 0x002162000c101900 */
[----:B------:R-:W-:Y:S05]  /*13a0*/  BRA `(.L_x_12) ;  /* 0x0000000000207947 */ /* 0x000fea0003800000 */
.L_x_11:
[----:B------:R-:W-:Y:S02]  /*13b0*/  ULDC.64 UR4, c[0x0][0x590] ;  /* 0x0001640000047ab9 */ /* 0x000fe40000000a00 */
[----:B------:R-:W-:-:S04]  /*13c0*/  ISETP.NE.U32.AND P0, PT, RZ, UR4, PT ;  /* 0x00000004ff007c0c */ /* 0x000fc8000bf05070 */
[----:B------:R-:W-:-:S13]  /*13d0*/  ISETP.NE.AND.EX P0, PT, RZ, UR5, PT, P0 ;  /* 0x00000005ff007c0c */ /* 0x000fda000bf05300 */
[----:B------:R-:W-:Y:S05]  /*13e0*/  @!P0 BRA `(.L_x_13) ;  /* 0x00000000000c8947 */ /* 0x000fea0003800000 */
[----:B0-----:R-:W1:Y:S02]  /*13f0*/  LDC.64 R4, c[0x0][0x590] ;  /* 0x00016400ff047b82 */ /* 0x001e640000000a00 */
[----:B-1----:R1:W5:Y:S01]  /*1400*/  LDG.E R13, desc[UR20][R4.64] ;  /* 0x00000014040d7981 */ /* 0x002362000c1e1900 */
[----:B------:R-:W-:Y:S05]  /*1410*/  BRA `(.L_x_12) ;  /* 0x0000000000047947 */ /* 0x000fea0003800000 */
.L_x_13:
[----:B-1----:R-:W3:Y:S02]  /*1420*/  LDC R13, c[0x0][0x584] ;  /* 0x00016100ff0d7b82 */ /* 0x002ee40000000800 */
.L_x_12:
[----:B------:R-:W-:-:S13]  /*1430*/  LOP3.LUT P0, RZ, R10, 0xff, RZ, 0xc0, !PT ;  /* 0x000000ff0aff7812 */ /* 0x000fda000780c0ff */
[----:B------:R-:W-:Y:S05]  /*1440*/  @!P0 EXIT ;  /* 0x000000000000894d */ /* 0x000fea0003800000 */
[----:B------:R-:W4:Y:S01]  /*1450*/  LDC R15, c[0x0][0x658] ;  /* 0x00019600ff0f7b82 */ /* 0x000f220000000800 */
[----:B------:R-:W-:Y:S01]  /*1460*/  ULDC.64 UR6, c[0x0][0x288] ;  /* 0x0000a20000067ab9 */ /* 0x000fe20000000a00 */
[----:B------:R-:W-:Y:S01]  /*1470*/  LOP3.LUT R16, R16, 0x1, RZ, 0xc0, !PT ;  /* 0x0000000110107812 */ /* 0x000fe200078ec0ff */
[----:B------:R-:W-:Y:S01]  /*1480*/  UIADD3 UR4, UR7, 0x1f, URZ ;  /* 0x0000001f07047890 */ /* 0x000fe2000fffe03f */
[----:B01----:R-:W-:Y:S01]  /*1490*/  SHF.R.U32.HI R4, RZ, 0x2, R2 ;  /* 0x00000002ff047819 */ /* 0x003fe20000011602 */
[----:B------:R-:W-:Y:S01]  /*14a0*/  IMAD.U32 R5, RZ, RZ, UR6 ;  /* 0x00000006ff057e24 */ /* 0x000fe2000f8e00ff */
[----:B------:R-:W-:Y:S01]  /*14b0*/  SHF.R.U32.HI R3, RZ, 0x1, R3 ;  /* 0x00000001ff037819 */ /* 0x000fe20000011603 */
[----:B------:R-:W-:Y:S01]  /*14c0*/  USHF.R.S32.HI UR5, URZ, 0x1f, UR4 ;  /* 0x0000001f3f057899 */ /* 0x000fe20008011404 */
[----:B------:R-:W0:Y:S01]  /*14d0*/  LDC R18, c[0x0][0x600] ;  /* 0x00018000ff127b82 */ /* 0x000e220000000800 */
[----:B------:R-:W-:Y:S01]  /*14e0*/  LOP3.LUT R14, R2, 0x3, RZ, 0xc0, !PT ;  /* 0x00000003020e7812 */ /* 0x000fe200078ec0ff */
[----:B------:R-:W-:Y:S01]  /*14f0*/  IMAD.SHL.U32 R7, R16, 0x40, RZ ;  /* 0x0000004010077824 */ /* 0x000fe200078e00ff */
[----:B------:R-:W-:Y:S01]  /*1500*/  ULEA.HI UR5, UR5, UR4, URZ, 0x5 ;  /* 0x0000000405057291 */ /* 0x000fe2000f8f283f */
[----:B------:R-:W-:Y:S01]  /*1510*/  LOP3.LUT R4, R4, 0x7, RZ, 0xc0, !PT ;  /* 0x0000000704047812 */ /* 0x000fe200078ec0ff */
[----:B------:R-:W-:Y:S01]  /*1520*/  IMAD.MOV.U32 R6, RZ, RZ, -0x1 ;  /* 0xffffffffff067424 */ /* 0x000fe200078e00ff */
[----:B------:R-:W-:Y:S01]  /*1530*/  LOP3.LUT R3, R3, 0x30, RZ, 0xc0, !PT ;  /* 0x0000003003037812 */ /* 0x000fe200078ec0ff */
[----:B------:R-:W-:Y:S01]  /*1540*/  IMAD R14, R14, -0x2, R5 ;  /* 0xfffffffe0e0e7824 */ /* 0x000fe200078e0205 */
[----:B------:R-:W-:Y:S01]  /*1550*/  USHF.R.S32.HI UR12, URZ, 0x5, UR5 ;  /* 0x000000053f0c7899 */ /* 0x000fe20008011405 */
[--C-:B------:R-:W-:Y:S01]  /*1560*/  LOP3.LUT R5, R7, 0x40, R4.reuse, 0xe2, !PT ;  /* 0x0000004007057812 */ /* 0x100fe200078ee204 */
[----:B------:R-:W-:Y:S01]  /*1570*/  IMAD.MOV.U32 R10, RZ, RZ, 0x1 ;  /* 0x00000001ff0a7424 */ /* 0x000fe200078e00ff */
[-C--:B------:R-:W-:Y:S01]  /*1580*/  IADD3 R7, RZ, -R3.reuse, -R4 ;  /* 0x80000003ff077210 */ /* 0x080fe20007ffe804 */
[----:B------:R-:W-:Y:S01]  /*1590*/  UISETP.LT.AND UP0, UPT, UR12, 0x1, UPT ;  /* 0x000000010c00788c */ /* 0x000fe2000bf01270 */
[----:B------:R-:W-:Y:S01]  /*15a0*/  LOP3.LUT R17, R2, 0x80, RZ, 0xc0, !PT ;  /* 0x0000008002117812 */ /* 0x000fe200078ec0ff */
[----:B------:R-:W-:Y:S01]  /*15b0*/  ULDC UR4, c[0x0][0x284] ;  /* 0x0000a10000047ab9 */ /* 0x000fe20000000800 */
[----:B------:R-:W-:Y:S01]  /*15c0*/  LOP3.LUT R4, R5, R3, RZ, 0xfc, !PT ;  /* 0x0000000305047212 */ /* 0x000fe200078efcff */
[----:B------:R-:W-:Y:S01]  /*15d0*/  IMAD R7, R16, -0x40, R7 ;  /* 0xffffffc010077824 */ /* 0x000fe200078e0207 */
[-C--:B----4-:R-:W-:Y:S01]  /*15e0*/  SHF.L.U32 R6, R6, R15.reuse, RZ ;  /* 0x0000000f06067219 */ /* 0x090fe200000006ff */
[----:B------:R-:W-:Y:S01]  /*15f0*/  USEL UR16, UR12, 0x1, UP0 ;  /* 0x000000010c107887 */ /* 0x000fe20008000000 */
[----:B------:R-:W-:Y:S01]  /*1600*/  SHF.L.U32 R15, R10, R15, RZ ;  /* 0x0000000f0a0f7219 */ /* 0x000fe200000006ff */
[----:B------:R-:W-:Y:S01]  /*1610*/  IMAD.SHL.U32 R16, R2, 0x2, RZ ;  /* 0x0000000202107824 */ /* 0x000fe200078e00ff */
[----:B------:R-:W-:Y:S01]  /*1620*/  LOP3.LUT R54, R0, 0x1, RZ, 0xfc, !PT ;  /* 0x0000000100367812 */ /* 0x000fe200078efcff */
[----:B------:R-:W-:Y:S01]  /*1630*/  IMAD.MOV.U32 R5, RZ, RZ, RZ ;  /* 0x000000ffff057224 */ /* 0x000fe200078e00ff */
[----:B------:R-:W-:Y:S01]  /*1640*/  SHF.R.U32.HI R17, RZ, 0x7, R17 ;  /* 0x00000007ff117819 */ /* 0x000fe20000011611 */
[----:B0-----:R-:W-:Y:S01]  /*1650*/  VIADD R18, R18, 0xffffffff ;  /* 0xffffffff12127836 */ /* 0x001fe20000000000 */
[----:B------:R-:W-:Y:S01]  /*1660*/  LOP3.LUT R19, RZ, R6, RZ, 0x33, !PT ;  /* 0x00000006ff137212 */ /* 0x000fe200078e33ff */
[----:B------:R-:W-:Y:S01]  /*1670*/  ULDC.64 UR6, c[0x0][0x5c8] ;  /* 0x0001720000067ab9 */ /* 0x000fe20000000a00 */
[----:B------:R-:W-:Y:S01]  /*1680*/  VIADD R20, R7, UR4 ;  /* 0x0000000407147c36 */ /* 0x000fe20008000000 */
[----:B------:R-:W-:-:S02]  /*1690*/  USHF.L.U64.HI UR14, UR6, 0x3, UR7 ;  /* 0x00000003060e7899 */ /* 0x000fc40008010207 */
[----:B------:R-:W-:Y:S02]  /*16a0*/  USHF.L.U32 UR15, UR6, 0x3, URZ ;  /* 0x00000003060f7899 */ /* 0x000fe4000800063f */
[----:B------:R-:W-:Y:S01]  /*16b0*/  UIADD3 UR16, UR12, -UR16, URZ ;  /* 0x800000100c107290 */ /* 0x000fe2000fffe03f */
[----:B------:R-:W-:Y:S01]  /*16c0*/  UMOV UR4, URZ ;  /* 0x0000003f00047c82 */ /* 0x000fe20008000000 */
[----:B------:R-:W-:-:S10]  /*16d0*/  UMOV UR5, URZ ;  /* 0x0000003f00057c82 */ /* 0x000fd40008000000 */
.L_x_70:
[----:B0-----:R-:W0:Y:S01]  /*16e0*/  SHFL.IDX PT, R3, R17, RZ, 0x1f ;  /* 0x00001fff11037589 */ /* 0x001e2200000e0000 */
[----:B------:R-:W1:Y:S01]  /*16f0*/  S2UR UR10, SR_CgaCtaId ;  /* 0x00000000000a79c3 */ /* 0x000e620000008800 */
[----:B------:R-:W-:Y:S01]  /*1700*/  UMOV UR17, 0x400 ;  /* 0x0000040000117882 */ /* 0x000fe20000000000 */
[----:B------:R-:W-:Y:S01]  /*1710*/  UMOV UR6, URZ ;  /* 0x0000003f00067c82 */ /* 0x000fe20008000000 */
[----:B------:R-:W-:Y:S01]  /*1720*/  UMOV UR7, URZ ;  /* 0x0000003f00077c82 */ /* 0x000fe20008000000 */
[----:B------:R-:W-:Y:S01]  /*1730*/  UMOV UR22, UR5 ;  /* 0x0000000500167c82 */ /* 0x000fe20008000000 */
[----:B------:R-:W-:Y:S01]  /*1740*/  IMAD.MOV.U32 R21, RZ, RZ, RZ ;  /* 0x000000ffff157224 */ /* 0x000fe200078e00ff */
[----:B------:R-:W-:Y:S02]  /*1750*/  CS2R R40, SRZ ;  /* 0x0000000000287805 */ /* 0x000fe4000001ff00 */
[----:B------:R-:W-:Y:S01]  /*1760*/  CS2R R44, SRZ ;  /* 0x00000000002c7805 */ /* 0x000fe2000001ff00 */
[----:B------:R-:W4:Y:S01]  /*1770*/  LDC R2, c[0x0][0x28c] ;  /* 0x0000a300ff027b82 */ /* 0x000f220000000800 */
[----:B------:R-:W-:Y:S01]  /*1780*/  IMAD.MOV.U32 R42, RZ, RZ, RZ ;  /* 0x000000ffff2a7224 */ /* 0x000fe200078e00ff */
[----:B------:R-:W-:-:S02]  /*1790*/  CS2R R46, SRZ ;  /* 0x00000000002e7805 */ /* 0x000fc4000001ff00 */
[----:B------:R-:W-:Y:S02]  /*17a0*/  CS2R R48, SRZ ;  /* 0x0000000000307805 */ /* 0x000fe4000001ff00 */
[----:B------:R-:W-:Y:S02]  /*17b0*/  CS2R R50, SRZ ;  /* 0x0000000000327805 */ /* 0x000fe4000001ff00 */
[----:B------:R-:W-:Y:S01]  /*17c0*/  CS2R R52, SRZ ;  /* 0x0000000000347805 */ /* 0x000fe2000001ff00 */
[----:B------:R-:W-:Y:S01]  /*17d0*/  IMAD.MOV.U32 R55, RZ, RZ, RZ ;  /* 0x000000ffff377224 */ /* 0x000fe200078e00ff */
[----:B------:R-:W-:Y:S01]  /*17e0*/  CS2R R24, SRZ ;  /* 0x0000000000187805 */ /* 0x000fe2000001ff00 */
[----:B------:R-:W-:Y:S01]  /*17f0*/  IMAD.MOV.U32 R57, RZ, RZ, RZ ;  /* 0x000000ffff397224 */ /* 0x000fe200078e00ff */
[----:B------:R-:W-:Y:S01]  /*1800*/  CS2R R26, SRZ ;  /* 0x00000000001a7805 */ /* 0x000fe2000001ff00 */
[----:B------:R-:W-:Y:S01]  /*1810*/  IMAD.U32 R7, RZ, RZ, UR4 ;  /* 0x00000004ff077e24 */ /* 0x000fe2000f8e00ff */
[----:B------:R-:W-:-:S02]  /*1820*/  CS2R R28, SRZ ;  /* 0x00000000001c7805 */ /* 0x000fc4000001ff00 */
[----:B------:R-:W-:Y:S02]  /*1830*/  CS2R R30, SRZ ;  /* 0x00000000001e7805 */ /* 0x000fe4000001ff00 */
[----:B------:R-:W-:Y:S02]  /*1840*/  CS2R R32, SRZ ;  /* 0x0000000000207805 */ /* 0x000fe4000001ff00 */
[----:B------:R-:W-:Y:S02]  /*1850*/  CS2R R34, SRZ ;  /* 0x0000000000227805 */ /* 0x000fe4000001ff00 */
[----:B0-----:R-:W-:Y:S01]  /*1860*/  R2UR UR8, R3 ;  /* 0x00000000030872ca */ /* 0x001fe200000e0000 */
[----:B-1----:R-:W-:Y:S01]  /*1870*/  ULEA UR17, UR10, UR17, 0x18 ;  /* 0x000000110a117291 */ /* 0x002fe2000f8ec03f */
[----:B------:R-:W-:Y:S02]  /*1880*/  CS2R R36, SRZ ;  /* 0x0000000000247805 */ /* 0x000fe4000001ff00 */
[----:B------:R-:W-:-:S02]  /*1890*/  CS2R R38, SRZ ;  /* 0x0000000000267805 */ /* 0x000fc4000001ff00 */
[----:B----4-:R-:W-:-:S07]  /*18a0*/  ISETP.GE.AND P0, PT, R2, 0x1, PT ;  /* 0x000000010200780c */ /* 0x010fce0003f06270 */
[----:B------:R-:W-:-:S04]  /*18b0*/  ULEA.HI UR9, UR8, UR8, URZ, 0x1 ;  /* 0x0000000808097291 */ /* 0x000fc8000f8f083f */
[----:B------:R-:W-:-:S04]  /*18c0*/  ULOP3.LUT UR9, UR9, 0x1ffffe, URZ, 0xc0, !UPT ;  /* 0x001ffffe09097892 */ /* 0x000fc8000f8ec03f */
[----:B------:R-:W-:-:S03]  /*18d0*/  UIADD3 UR9, UR8, -UR9, URZ ;  /* 0x8000000908097290 */ /* 0x000fc6000fffe03f */
[----:B------:R-:W-:Y:S01]  /*18e0*/  UMOV UR8, URZ ;  /* 0x0000003f00087c82 */ /* 0x000fe20008000000 */
[----:B------:R-:W-:-:S04]  /*18f0*/  ULEA UR9, UR9, UR17, 0xb ;  /* 0x0000001109097291 */ /* 0x000fc8000f8e583f */
[----:B------:R-:W-:-:S04]  /*1900*/  UIADD3 UR9, UR9, 0x380, URZ ;  /* 0x0000038009097890 */ /* 0x000fc8000fffe03f */
[----:B------:R-:W-:-:S04]  /*1910*/  USHF.R.U32.HI UR9, URZ, 0x4, UR9 ;  /* 0x000000043f097899 */ /* 0x000fc80008011609 */
[----:B------:R-:W-:-:S04]  /*1920*/  ULOP3.LUT UR9, UR9, 0x3fff, URZ, 0xc0, !UPT ;  /* 0x00003fff09097892 */ /* 0x000fc8000f8ec03f */
[----:B------:R-:W-:Y:S01]  /*1930*/  ULOP3.LUT UR24, UR9, 0x10000, URZ, 0xfc, !UPT ;  /* 0x0001000009187892 */ /* 0x000fe2000f8efc3f */
[----:B------:R-:W-:Y:S11]  /*1940*/  @!P0 BRA `(.L_x_14) ;  /* 0x0000000000fc8947 */ /* 0x000ff60003800000 */
[----:B------:R-:W-:-:S13]  /*1950*/  ISETP.NE.AND P1, PT, R54, 0x3, PT ;  /* 0x000000033600780c */ /* 0x000fda0003f25270 */
[----:B------:R-:W-:Y:S05]  /*1960*/  @!P1 BRA `(.L_x_15) ;  /* 0x0000000000049947 */ /* 0x000fea0003800000 */
[----:B------:R-:W-:Y:S01]  /*1970*/  BPT.TRAP 0x1 ;  /* 0x000000040000795c */ /* 0x000fe20000300000 */
.L_x_15:
[----:B------:R-:W-:Y:S01]  /*1980*/  ULEA UR6, UR5, UR17, 0x3 ;  /* 0x0000001105067291 */ /* 0x000fe2000f8e183f */
[----:B------:R-:W-:-:S05]  /*1990*/  IMAD.U32 R2, RZ, RZ, UR4 ;  /* 0x00000004ff027e24 */ /* 0x000fca000f8e00ff */
[----:B------:R-:W-:-:S04]  /*19a0*/  SHF.L.U32 R2, R2, 0x1f, RZ ;  /* 0x0000001f02027819 */ /* 0x000fc800000006ff */
[----:B------:R0:W1:Y:S01]  /*19b0*/  SYNCS.PHASECHK.TRANS64.TRYWAIT P0, [UR6], R2 ;  /* 0x00000002ff0075a7 */ /* 0x0000620008000146 */
[----:B------:R-:W-:Y:S05]  /*19c0*/  @!P1 BRA `(.L_x_16) ;  /* 0x0000000000049947 */ /* 0x000fea0003800000 */
[----:B------:R-:W-:Y:S01]  /*19d0*/  BPT.TRAP 0x1 ;  /* 0x000000040000795c */ /* 0x000fe20000300000 */
.L_x_16:
[----:B-1----:R-:W-:Y:S05]  /*19e0*/  @P0 BRA `(.L_x_17) ;  /* 0x0000000000080947 */ /* 0x002fea0003800000 */
[----:B------:R-:W1:Y:S02]  /*19f0*/  SYNCS.PHASECHK.TRANS64.TRYWAIT P0, [UR6], R2 ;  /* 0x00000002ff0075a7 */ /* 0x000e640008000146 */
[----:B-1----:R-:W-:Y:S05]  /*1a00*/  @!P0 BRA `(.L_x_18) ;  /* 0x0000005000bc8947 */ /* 0x002fea0003800000 */
.L_x_17:
[----:B------:R-:W-:Y:S01]  /*1a10*/  UIADD3 UR6, UR17, 0x2d380, URZ ;  /* 0x0002d38011067890 */ /* 0x000fe2000fffe03f */
[----:B------:R-:W-:Y:S01]  /*1a20*/  WARPGROUP.ARRIVE ;  /* 0x00000000000079c5 */ /* 0x000fe20000000000 */
[----:B------:R-:W-:Y:S01]  /*1a30*/  ULDC UR7, c[0x0][0x50c] ;  /* 0x0001430000077ab9 */ /* 0x000fe20000000800 */
[----:B------:R-:W-:Y:S01]  /*1a40*/  ULEA UR8, UR5, UR24, 0x8 ;  /* 0x0000001805087291 */ /* 0x000fe2000f8e403f */
[----:B------:R-:W-:Y:S01]  /*1a50*/  IMAD.MOV.U32 R21, RZ, RZ, RZ ;  /* 0x000000ffff157224 */ /* 0x000fe200078e00ff */
[----:B------:R-:W-:Y:S01]  /*1a60*/  UISETP.NE.AND UP0, UPT, UR7, 0x1, UPT ;  /* 0x000000010700788c */ /* 0x000fe2000bf05270 */
[----:B------:R-:W-:Y:S01]  /*1a70*/  CS2R R40, SRZ ;  /* 0x0000000000287805 */ /* 0x000fe2000001ff00 */
[----:B------:R-:W-:Y:S01]  /*1a80*/  USHF.R.U32.HI UR6, URZ, 0x4, UR6 ;  /* 0x000000043f067899 */ /* 0x000fe20008011606 */
[----:B------:R-:W-:Y:S01]  /*1a90*/  CS2R R44, SRZ ;  /* 0x00000000002c7805 */ /* 0x000fe2000001ff00 */
[----:B------:R-:W-:Y:S01]  /*1aa0*/  USEL UR7, URZ, 0x1, UP0 ;  /* 0x000000013f077887 */ /* 0x000fe20008000000 */
[----:B------:R-:W-:Y:S01]  /*1ab0*/  IMAD.MOV.U32 R42, RZ, RZ, RZ ;  /* 0x000000ffff2a7224 */ /* 0x000fe200078e00ff */
[----:B------:R-:W-:Y:S01]  /*1ac0*/  ULOP3.LUT UR6, UR6, 0x3fff, URZ, 0xc0, !UPT ;  /* 0x00003fff06067892 */ /* 0x000fe2000f8ec03f */
[----:B------:R-:W-:Y:S01]  /*1ad0*/  CS2R R46, SRZ ;  /* 0x00000000002e7805 */ /* 0x000fe2000001ff00 */
[----:B------:R-:W-:Y:S01]  /*1ae0*/  UMOV UR9, 0xc0000010 ;  /* 0xc000001000097882 */ /* 0x000fe20000000000 */
[----:B------:R-:W-:Y:S01]  /*1af0*/  UMOV UR11, 0xc0000010 ;  /* 0xc0000010000b7882 */ /* 0x000fe20000000000 */
[----:B------:R-:W-:Y:S01]  /*1b00*/  ULOP3.LUT UR6, UR6, 0x10000, URZ, 0xfc, !UPT ;  /* 0x0001000006067892 */ /* 0x000fe2000f8efc3f */
[----:B------:R-:W-:-:S02]  /*1b10*/  ISETP.NE.AND P0, PT, RZ, UR7, PT ;  /* 0x00000007ff007c0c */ /* 0x000fc4000bf05270 */
[----:B------:R-:W-:Y:S02]  /*1b20*/  CS2R R48, SRZ ;  /* 0x0000000000307805 */ /* 0x000fe4000001ff00 */
[----:B------:R-:W-:Y:S01]  /*1b30*/  CS2R R50, SRZ ;  /* 0x0000000000327805 */ /* 0x000fe2000001ff00 */
[----:B------:R-:W-:Y:S01]  /*1b40*/  ULEA UR10, UR5, UR6, 0x6 ;  /* 0x00000006050a7291 */ /* 0x000fe2000f8e303f */
[----:B------:R-:W-:Y:S01]  /*1b50*/  CS2R R52, SRZ ;  /* 0x0000000000347805 */ /* 0x000fe2000001ff00 */
[----:B------:R-:W-:Y:S01]  /*1b60*/  IMAD.MOV.U32 R55, RZ, RZ, RZ ;  /* 0x000000ffff377224 */ /* 0x000fe200078e00ff */
[----:B------:R-:W-:Y:S01]  /*1b70*/  UMOV UR6, 0x1 ;  /* 0x0000000100067882 */ /* 0x000fe20000000000 */
[----:B------:R-:W-:-:S05]  /*1b80*/  IMAD.MOV.U32 R57, RZ, RZ, RZ ;  /* 0x000000ffff397224 */ /* 0x000fca00078e00ff */
[----:B------:R-:W-:Y:S01]  /*1b90*/  QGMMA.64x32x32.F32.E4M3.E4M3 R24, gdesc[UR8], RZ, !UPT, gsb0 ;  /* 0x00600000081879f3 */ /* 0x000fe2000c0008ff */
[----:B------:R-:W-:Y:S05]  /*1ba0*/  @!P0 BRA `(.L_x_19) ;  /* 0x0000000000488947 */ /* 0x000fea0003800000 */
[----:B------:R-:W-:Y:S02]  /*1bb0*/  WARPGROUP.DEPBAR.LE gsb0, 0x0 ;  /* 0x00008000000079c5 */ /* 0x000fe40000010000 */
[----:B------:R-:W-:-:S01]  /*1bc0*/  FADD R57, RZ, R24 ;  /* 0x00000018ff397221 */ /* 0x000fc20000000000 */
[----:B------:R-:W-:Y:S01]  /*1bd0*/  FADD R52, RZ, R25 ;  /* 0x00000019ff347221 */ /* 0x000fe20000000000 */
        /* <DEDUP_REMOVED lines=14> */
[----:B------:R-:W-:-:S06]  /*1cc0*/  UMOV UR6, URZ ;  /* 0x0000003f00067c82 */ /* 0x000fcc0008000000 */
.L_x_19:
[----:B------:R-:W-:-:S04]  /*1cd0*/  UIADD3 UR22, UR5, 0x1, URZ ;  /* 0x0000000105167890 */ /* 0x000fc8000fffe03f */
[----:B------:R-:W-:-:S04]  /*1ce0*/  UISETP.NE.AND UP0, UPT, UR22, 0x2d, UPT ;  /* 0x0000002d1600788c */ /* 0x000fc8000bf05270 */
[----:B------:R-:W-:Y:S02]  /*1cf0*/  USEL UR8, URZ, 0x1, UP0 ;  /* 0x000000013f087887 */ /* 0x000fe40008000000 */
[----:B------:R-:W-:Y:S02]  /*1d00*/  USEL UR22, UR22, URZ, UP0 ;  /* 0x0000003f16167287 */ /* 0x000fe40008000000 */
[----:B------:R-:W-:-:S06]  /*1d10*/  ULOP3.LUT UR8, UR4, UR8, URZ, 0x3c, !UPT ;  /* 0x0000000804087292 */ /* 0x000fcc000f8e3c3f */
[----:B------:R-:W-:Y:S01]  /*1d20*/  IMAD.U32 R7, RZ, RZ, UR8 ;  /* 0x00000008ff077e24 */ /* 0x000fe2000f8e00ff */
[----:B------:R-:W-:-:S06]  /*1d30*/  UMOV UR8, 0x1 ;  /* 0x0000000100087882 */ /* 0x000fcc0000000000 */
.L_x_14:
[----:B------:R-:W-:-:S06]  /*1d40*/  UISETP.GE.AND UP0, UPT, UR16, 0x1, UPT ;  /* 0x000000011000788c */ /* 0x000fcc000bf06270 */
[----:B------:R-:W-:-:S13]  /*1d50*/  PLOP3.LUT P0, PT, PT, PT, UP0, 0x80, 0x0 ;  /* 0x000000000000781c */ /* 0x000fda0003f0f008 */
[----:B------:R-:W-:Y:S05]  /*1d60*/  @!P0 BRA `(.L_x_20) ;  /* 0x00000004002c8947 */ /* 0x000fea0003800000 */
[----:B01----:R-:W-:Y:S01]  /*1d70*/  IMAD.U32 R2, RZ, RZ, UR16 ;  /* 0x00000010ff027e24 */ /* 0x003fe2000f8e00ff */
[----:B------:R-:W-:Y:S01]  /*1d80*/  UMOV UR23, UR5 ;  /* 0x0000000500177c82 */ /* 0x000fe20008000000 */
[----:B------:R-:W-:-:S05]  /*1d90*/  ULDC UR25, c[0x0][0x50c] ;  /* 0x0001430000197ab9 */ /* 0x000fca0000000800 */
.L_x_28:
[----:B------:R-:W-:-:S13]  /*1da0*/  ISETP.NE.AND P1, PT, R54, 0x3, PT ;  /* 0x000000033600780c */ /* 0x000fda0003f25270 */
[----:B01----:R-:W-:Y:S05]  /*1db0*/  @!P1 BRA `(.L_x_21) ;  /* 0x0000000000049947 */ /* 0x003fea0003800000 */
[----:B------:R-:W-:Y:S01]  /*1dc0*/  BPT.TRAP 0x1 ;  /* 0x000000040000795c */ /* 0x000fe20000300000 */
.L_x_21:
[----:B------:R-:W0:Y:S01]  /*1dd0*/  S2UR UR9, SR_CgaCtaId ;  /* 0x00000000000979c3 */ /* 0x000e220000008800 */
[----:B------:R-:W-:Y:S01]  /*1de0*/  UMOV UR17, 0x400 ;  /* 0x0000040000117882 */ /* 0x000fe20000000000 */
[----:B------:R-:W-:Y:S01]  /*1df0*/  SHF.L.U32 R3, R7, 0x1f, RZ ;  /* 0x0000001f07037819 */ /* 0x000fe200000006ff */
[----:B0-----:R-:W-:-:S04]  /*1e00*/  ULEA UR17, UR9, UR17, 0x18 ;  /* 0x0000001109117291 */ /* 0x001fc8000f8ec03f */
[----:B------:R-:W-:-:S09]  /*1e10*/  ULEA UR9, UR22, UR17, 0x3 ;  /* 0x0000001116097291 */ /* 0x000fd2000f8e183f */
[----:B------:R0:W1:Y:S01]  /*1e20*/  SYNCS.PHASECHK.TRANS64.TRYWAIT P0, [UR9], R3 ;  /* 0x00000003ff0075a7 */ /* 0x0000620008000149 */
[----:B------:R-:W-:Y:S05]  /*1e30*/  @!P1 BRA `(.L_x_22) ;  /* 0x0000000000049947 */ /* 0x000fea0003800000 */
[----:B------:R-:W-:Y:S01]  /*1e40*/  BPT.TRAP 0x1 ;  /* 0x000000040000795c */ /* 0x000fe20000300000 */
.L_x_22:
[----:B-1----:R-:W-:Y:S05]  /*1e50*/  @P0 BRA `(.L_x_23) ;  /* 0x0000000000080947 */ /* 0x002fea0003800000 */
[----:B------:R-:W1:Y:S02]  /*1e60*/  SYNCS.PHASECHK.TRANS64.TRYWAIT P0, [UR9], R3 ;  /* 0x00000003ff0075a7 */ /* 0x000e640008000149 */
[----:B-1----:R-:W-:Y:S05]  /*1e70*/  @!P0 BRA `(.L_x_24) ;  /* 0x0000004c00b88947 */ /* 0x002fea0003800000 */
.L_x_23:
[----:B------:R-:W-:Y:S01]  /*1e80*/  UIADD3 UR9, UR17, 0x2d380, URZ ;  /* 0x0002d38011097890 */ /* 0x000fe2000fffe03f */
[----:B------:R-:W-:Y:S01]  /*1e90*/  WARPGROUP.ARRIVE ;  /* 0x00000000000079c5 */ /* 0x000fe20000000000 */
[----:B------:R-:W-:Y:S02]  /*1ea0*/  UISETP.NE.AND UP0, UPT, UR7, URZ, UPT ;  /* 0x0000003f0700728c */ /* 0x000fe4000bf05270 */
[----:B------:R-:W-:Y:S02]  /*1eb0*/  USHF.R.U32.HI UR9, URZ, 0x4, UR9 ;  /* 0x000000043f097899 */ /* 0x000fe40008011609 */
[----:B------:R-:W-:Y:S02]  /*1ec0*/  USEL UR8, UR8, URZ, !UP0 ;  /* 0x0000003f08087287 */ /* 0x000fe4000c000000 */
[----:B------:R-:W-:Y:S02]  /*1ed0*/  ULOP3.LUT UR9, UR9, 0x3fff, URZ, 0xc0, !UPT ;  /* 0x00003fff09097892 */ /* 0x000fe4000f8ec03f */
[----:B------:R-:W-:-:S02]  /*1ee0*/  UISETP.NE.U32.AND UP0, UPT, UR8, URZ, UPT ;  /* 0x0000003f0800728c */ /* 0x000fc4000bf05070 */
[----:B------:R-:W-:Y:S02]  /*1ef0*/  ULOP3.LUT UR9, UR9, 0x10000, URZ, 0xfc, !UPT ;  /* 0x0001000009097892 */ /* 0x000fe4000f8efc3f */
[----:B------:R-:W-:Y:S02]  /*1f00*/  ULEA UR8, UR22, UR24, 0x8 ;  /* 0x0000001816087291 */ /* 0x000fe4000f8e403f */
[----:B------:R-:W-:Y:S01]  /*1f10*/  ULEA UR10, UR22, UR9, 0x6 ;  /* 0x00000009160a7291 */ /* 0x000fe2000f8e303f */
[----:B------:R-:W-:Y:S02]  /*1f20*/  UMOV UR11, 0xc0000010 ;  /* 0xc0000010000b7882 */ /* 0x000fe40000000000 */
[----:B------:R-:W-:Y:S01]  /*1f30*/  UMOV UR9, 0xc0000010 ;  /* 0xc000001000097882 */ /* 0x000fe20000000000 */
[----:B------:R-:W-:-:S05]  /*1f40*/  UIADD3 UR6, UR6, 0x1, URZ ;  /* 0x0000000106067890 */ /* 0x000fca000fffe03f */
[----:B------:R-:W-:Y:S01]  /*1f50*/  QGMMA.64x32x32.F32.E4M3.E4M3 R24, gdesc[UR8], R24, UP0, gsb0 ;  /* 0x00600000081879f3 */ /* 0x000fe2000b800818 */
[----:B------:R-:W-:-:S04]  /*1f60*/  UISETP.NE.AND UP0, UPT, UR6, UR25, UPT ;  /* 0x000000190600728c */ /* 0x000fc8000bf05270 */
[----:B------:R-:W-:-:S06]  /*1f70*/  USEL UR7, URZ, 0x1, UP0 ;  /* 0x000000013f077887 */ /* 0x000fcc0008000000 */
[----:B------:R-:W-:Y:S01]  /*1f80*/  ISETP.NE.AND P0, PT, RZ, UR7, PT ;  /* 0x00000007ff007c0c */ /* 0x000fe2000bf05270 */
[----:B------:R-:W-:-:S12]  /*1f90*/  WARPGROUP.DEPBAR.LE gsb0, 0x1 ;  /* 0x00008000000079c5 */ /* 0x000fd80000010100 */
[----:B------:R-:W-:Y:S05]  /*1fa0*/  @!P0 BRA `(.L_x_25) ;  /* 0x0000000000488947 */ /* 0x000fea0003800000 */
[----:B------:R-:W-:Y:S02]  /*1fb0*/  WARPGROUP.DEPBAR.LE gsb0, 0x0 ;  /* 0x00008000000079c5 */ /* 0x000fe40000010000 */
[----:B------:R-:W-:-:S01]  /*1fc0*/  FADD R57, R24, R57 ;  /* 0x0000003918397221 */ /* 0x000fc20000000000 */
[----:B------:R-:W-:Y:S01]  /*1fd0*/  FADD R52, R25, R52 ;  /* 0x0000003419347221 */ /* 0x000fe20000000000 */
        /* <DEDUP_REMOVED lines=14> */
[----:B------:R-:W-:-:S06]  /*20c0*/  UMOV UR6, URZ ;  /* 0x0000003f00067c82 */ /* 0x000fcc0008000000 */
.L_x_25:
[----:B------:R-:W-:Y:S05]  /*20d0*/  @!P1 BRA `(.L_x_26) ;  /* 0x0000000000049947 */ /* 0x000fea0003800000 */
[----:B------:R-:W-:Y:S01]  /*20e0*/  BPT.TRAP 0x1 ;  /* 0x000000040000795c */ /* 0x000fe20000300000 */
.L_x_26:
[----:B------:R-:W-:Y:S01]  /*20f0*/  ULEA UR8, UR23, UR17, 0x3 ;  /* 0x0000001117087291 */ /* 0x000fe2000f8e183f */
[----:B------:R-:W-:-:S03]  /*2100*/  ISETP.GT.U32.AND P0, PT, R0, 0x1, PT ;  /* 0x000000010000780c */ /* 0x000fc60003f04070 */
[----:B------:R-:W-:-:S04]  /*2110*/  UIADD3 UR8, UR8, 0x168, URZ ;  /* 0x0000016808087890 */ /* 0x000fc8000fffe03f */
[----:B------:R-:W-:-:S09]  /*2120*/  UPRMT UR8, URZ, 0x654, UR8 ;  /* 0x000006543f087896 */ /* 0x000fd20008000008 */
[----:B------:R-:W-:Y:S01]  /*2130*/  SYNCS.ARRIVE.TRANS64.RED.A1T0 RZ, [UR8], RZ ;  /* 0x000000ffffff79a7 */ /* 0x000fe20008100408 */
[----:B------:R-:W-:Y:S05]  /*2140*/  @P0 BRA `(.L_x_27) ;  /* 0x0000000000040947 */ /* 0x000fea0003800000 */
[----:B------:R-:W-:Y:S01]  /*2150*/  BPT.TRAP 0x1 ;  /* 0x000000040000795c */ /* 0x000fe20000300000 */
.L_x_27:
[----:B------:R-:W-:Y:S01]  /*2160*/  UIADD3 UR22, UR22, 0x1, URZ ;  /* 0x0000000116167890 */ /* 0x000fe2000fffe03f */
[C---:B------:R-:W-:Y:S01]  /*2170*/  ISETP.GT.AND P0, PT, R2.reuse, 0x1, PT ;  /* 0x000000010200780c */ /* 0x040fe20003f04270 */
[----:B------:R-:W-:Y:S01]  /*2180*/  UIADD3 UR23, UR23, 0x1, URZ ;  /* 0x0000000117177890 */ /* 0x000fe2000fffe03f */
[----:B------:R-:W-:Y:S01]  /*2190*/  VIADD R2, R2, 0xffffffff ;  /* 0xffffffff02027836 */ /* 0x000fe20000000000 */
[----:B------:R-:W-:Y:S02]  /*21a0*/  UISETP.NE.AND UP0, UPT, UR22, 0x2d, UPT ;  /* 0x0000002d1600788c */ /* 0x000fe4000bf05270 */
[----:B------:R-:W-:Y:S02]  /*21b0*/  UISETP.NE.AND UP1, UPT, UR23, 0x2d, UPT ;  /* 0x0000002d1700788c */ /* 0x000fe4000bf25270 */
[----:B------:R-:W-:Y:S02]  /*21c0*/  USEL UR8, URZ, 0x1, UP0 ;  /* 0x000000013f087887 */ /* 0x000fe40008000000 */
[----:B------:R-:W-:-:S02]  /*21d0*/  USEL UR22, UR22, URZ, UP0 ;  /* 0x0000003f16167287 */ /* 0x000fc40008000000 */
[----:B------:R-:W-:Y:S02]  /*21e0*/  USEL UR23, UR23, URZ, UP1 ;  /* 0x0000003f17177287 */ /* 0x000fe40008800000 */
[----:B------:R-:W-:Y:S01]  /*21f0*/  LOP3.LUT R7, R7, UR8, RZ, 0x3c, !PT ;  /* 0x0000000807077c12 */ /* 0x000fe2000f8e3cff */
[----:B------:R-:W-:Y:S01]  /*2200*/  UMOV UR8, 0x1 ;  /* 0x0000000100087882 */ /* 0x000fe20000000000 */
[----:B------:R-:W-:Y:S08]  /*2210*/  @P0 BRA `(.L_x_28) ;  /* 0xfffffff800e00947 */ /* 0x000ff0000383ffff */
.L_x_20:
[----:B------:R-:W-:Y:S01]  /*2220*/  UISETP.NE.AND UP0, UPT, UR6, URZ, UPT ;  /* 0x0000003f0600728c */ /* 0x000fe2000bf05270 */
[----:B01----:R-:W0:Y:S03]  /*2230*/  LDC R2, c[0x0][0x28c] ;  /* 0x0000a300ff027b82 */ /* 0x003e260000000800 */
[----:B------:R-:W-:-:S06]  /*2240*/  USEL UR6, URZ, 0x1, !UP0 ;  /* 0x000000013f067887 */ /* 0x000fcc000c000000 */
[----:B------:R-:W-:Y:S02]  /*2250*/  ISETP.NE.AND P0, PT, RZ, UR6, PT ;  /* 0x00000006ff007c0c */ /* 0x000fe4000bf05270 */
[----:B0-----:R-:W-:-:S11]  /*2260*/  ISETP.GE.AND P1, PT, R2, 0x1, PT ;  /* 0x000000010200780c */ /* 0x001fd60003f26270 */
[----:B------:R-:W-:Y:S05]  /*2270*/  @!P0 BRA `(.L_x_29) ;  /* 0x0000000000448947 */ /* 0x000fea0003800000 */
[----:B------:R-:W-:Y:S02]  /*2280*/  WARPGROUP.DEPBAR.LE gsb0, 0x0 ;  /* 0x00008000000079c5 */ /* 0x000fe40000010000 */
[----:B------:R-:W-:Y:S01]  /*2290*/  FADD R57, R24, R57 ;  /* 0x0000003918397221 */ /* 0x000fe20000000000 */
        /* <DEDUP_REMOVED lines=14> */
[----:B------:R-:W-:-:S07]  /*2380*/  FADD R21, R21, R39 ;  /* 0x0000002715157221 */ /* 0x000fce0000000000 */
.L_x_29:
[----:B------:R-:W-:Y:S02]  /*2390*/  WARPGROUP.DEPBAR.LE gsb0, 0x0 ;  /* 0x00008000000079c5 */ /* 0x000fe40000010000 */
[----:B------:R-:W-:Y:S05]  /*23a0*/  @!P1 BRA `(.L_x_30) ;  /* 0x0000000000409947 */ /* 0x000fea0003800000 */
[----:B------:R-:W-:-:S13]  /*23b0*/  ISETP.NE.AND P0, PT, R54, 0x3, PT ;  /* 0x000000033600780c */ /* 0x000fda0003f05270 */
[----:B------:R-:W-:Y:S05]  /*23c0*/  @!P0 BRA `(.L_x_31) ;  /* 0x0000000000048947 */ /* 0x000fea0003800000 */
[----:B------:R-:W-:Y:S01]  /*23d0*/  BPT.TRAP 0x1 ;  /* 0x000000040000795c */ /* 0x000fe20000300000 */
.L_x_31:
[----:B------:R-:W-:Y:S01]  /*23e0*/  UIADD3 UR8, UR16, UR5, URZ ;  /* 0x0000000510087290 */ /* 0x000fe2000fffe03f */
[----:B------:R-:W-:-:S03]  /*23f0*/  ISETP.GT.U32.AND P0, PT, R0, 0x1, PT ;  /* 0x000000010000780c */ /* 0x000fc60003f04070 */
[----:B------:R-:W-:-:S04]  /*2400*/  UIMAD.WIDE.U32 UR6, UR8, 0x6c16c16d, URZ ;  /* 0x6c16c16d080678a5 */ /* 0x000fc8000f8e003f */
[----:B------:R-:W-:-:S04]  /*2410*/  UIADD3 UR6, UR8, -UR7, URZ ;  /* 0x8000000708067290 */ /* 0x000fc8000fffe03f */
[----:B------:R-:W-:-:S04]  /*2420*/  ULEA.HI UR6, UR6, UR7, URZ, 0x1f ;  /* 0x0000000706067291 */ /* 0x000fc8000f8ff83f */
[----:B------:R-:W-:-:S04]  /*2430*/  USHF.R.U32.HI UR6, URZ, 0x5, UR6 ;  /* 0x000000053f067899 */ /* 0x000fc80008011606 */
[----:B------:R-:W-:-:S04]  /*2440*/  UIMAD UR6, UR6, -0x2d, UR8 ;  /* 0xffffffd3060678a4 */ /* 0x000fc8000f8e0208 */
[----:B------:R-:W-:-:S04]  /*2450*/  ULEA UR6, UR6, UR17, 0x3 ;  /* 0x0000001106067291 */ /* 0x000fc8000f8e183f */
[----:B------:R-:W-:-:S04]  /*2460*/  UIADD3 UR6, UR6, 0x168, URZ ;  /* 0x0000016806067890 */ /* 0x000fc8000fffe03f */
[----:B------:R-:W-:-:S09]  /*2470*/  UPRMT UR6, URZ, 0x654, UR6 ;  /* 0x000006543f067896 */ /* 0x000fd20008000006 */
[----:B------:R-:W-:Y:S01]  /*2480*/  SYNCS.ARRIVE.TRANS64.RED.A1T0 RZ, [UR6], RZ ;  /* 0x000000ffffff79a7 */ /* 0x000fe20008100406 */
[----:B------:R-:W-:Y:S05]  /*2490*/  @P0 BRA `(.L_x_30) ;  /* 0x0000000000040947 */ /* 0x000fea0003800000 */
[----:B------:R-:W-:Y:S01]  /*24a0*/  BPT.TRAP 0x1 ;  /* 0x000000040000795c */ /* 0x000fe20000300000 */
.L_x_30:
[----:B------:R-:W-:Y:S01]  /*24b0*/  UIADD3 UR8, UR12, UR5, URZ ;  /* 0x000000050c087290 */ /* 0x000fe2000fffe03f */
[----:B------:R-:W-:Y:S01]  /*24c0*/  IMAD.SHL.U32 R27, R11, 0x20, RZ ;  /* 0x000000200b1b7824 */ /* 0x000fe200078e00ff */
[----:B------:R-:W-:Y:S01]  /*24d0*/  ULDC UR9, c[0x0][0x288] ;  /* 0x0000a20000097ab9 */ /* 0x000fe20000000800 */
[----:B------:R-:W-:Y:S01]  /*24e0*/  IMAD.SHL.U32 R29, R23, 0x80, RZ ;  /* 0x00000080171d7824 */ /* 0x000fe200078e00ff */
[----:B------:R-:W-:Y:S01]  /*24f0*/  UISETP.GT.U32.AND UP0, UPT, UR8, 0x2c, UPT ;  /* 0x0000002c0800788c */ /* 0x000fe2000bf04070 */
[----:B------:R-:W-:Y:S01]  /*2500*/  IMAD.MOV.U32 R26, RZ, RZ, -0x1 ;  /* 0xffffffffff1a7424 */ /* 0x000fe200078e00ff */
[----:B------:R-:W-:Y:S01]  /*2510*/  UIMAD.WIDE.U32 UR6, UR8, 0x6c16c16d, URZ ;  /* 0x6c16c16d080678a5 */ /* 0x000fe2000f8e003f */
[----:B------:R-:W-:Y:S01]  /*2520*/  ISETP.GE.AND P0, PT, R27, UR9, PT ;  /* 0x000000091b007c0c */ /* 0x000fe2000bf06270 */
[----:B------:R-:W-:Y:S02]  /*2530*/  UISETP.LT.U32.AND UP0, UPT, UR12, 0x2d, UP0 ;  /* 0x0000002d0c00788c */ /* 0x000fe40008701070 */
[----:B------:R-:W-:-:S02]  /*2540*/  UIADD3 UR5, UR8, -UR7, URZ ;  /* 0x8000000708057290 */ /* 0x000fc4000fffe03f */
[----:B------:R-:W-:Y:S02]  /*2550*/  USEL UR6, URZ, 0x1, !UP0 ;  /* 0x000000013f067887 */ /* 0x000fe4000c000000 */
[----:B------:R-:W-:Y:S02]  /*2560*/  UISETP.GE.U32.AND UP1, UPT, UR12, 0x2d, UPT ;  /* 0x0000002d0c00788c */ /* 0x000fe4000bf26070 */
[----:B------:R-:W-:Y:S02]  /*2570*/  ULOP3.LUT UR4, UR4, UR6, URZ, 0x3c, !UPT ;  /* 0x0000000604047292 */ /* 0x000fe4000f8e3c3f */
[----:B------:R-:W-:Y:S01]  /*2580*/  ULEA.HI UR5, UR5, UR7, URZ, 0x1f ;  /* 0x0000000705057291 */ /* 0x000fe2000f8ff83f */
[----:B------:R-:W-:Y:S02]  /*2590*/  ULDC UR6, c[0x0][0x284] ;  /* 0x0000a10000067ab9 */ /* 0x000fe40000000800 */
[----:B------:R-:W-:Y:S01]  /*25a0*/  ISETP.GE.OR P0, PT, R29, UR6, P0 ;  /* 0x000000061d007c0c */ /* 0x000fe20008706670 */
[----:B------:R-:W-:-:S04]  /*25b0*/  USHF.R.U32.HI UR5, URZ, 0x5, UR5 ;  /* 0x000000053f057899 */ /* 0x000fc80008011605 */
[----:B------:R-:W-:Y:S02]  /*25c0*/  @UP1 ULOP3.LUT UR4, UR4, 0x1, UR5, 0x78, !UPT ;  /* 0x0000000104041892 */ /* 0x000fe4000f8e7805 */
[----:B------:R-:W-:-:S06]  /*25d0*/  UIMAD UR5, UR5, -0x2d, UR8 ;  /* 0xffffffd3050578a4 */ /* 0x000fcc000f8e0208 */
[----:B------:R-:W-:Y:S06]  /*25e0*/  @P0 BRA `(.L_x_32) ;  /* 0x0000001400080947 */ /* 0x000fec0003800000 */
[----:B------:R-:W0:Y:S01]  /*25f0*/  LDC.64 R30, c[0x0][0x5c0] ;  /* 0x00017000ff1e7b82 */ /* 0x000e220000000a00 */
[----:B------:R-:W-:Y:S01]  /*2600*/  SHF.R.S32.HI R28, RZ, 0x1f, R43 ;  /* 0x0000001fff1c7819 */ /* 0x000fe2000001142b */
[----:B------:R-:W-:Y:S01]  /*2610*/  ULDC.64 UR6, c[0x0][0x5d0] ;  /* 0x0001740000067ab9 */ /* 0x000fe20000000a00 */
[----:B------:R-:W-:Y:S01]  /*2620*/  LOP3.LUT R10, R27, 0x6, R16, 0xf8, !PT ;  /* 0x000000061b0a7812 */ /* 0x000fe200078ef810 */
[----:B------:R-:W-:Y:S01]  /*2630*/  IMAD.WIDE R24, R23, 0x80, R4 ;  /* 0x0000008017187825 */ /* 0x000fe200078e0204 */
[----:B---3-5:R-:W-:Y:S01]  /*2640*/  FSETP.NEU.AND P0, PT, R13, RZ, PT ;  /* 0x000000ff0d00720b */ /* 0x028fe20003f0d000 */
[----:B------:R-:W-:Y:S01]  /*2650*/  BSSY B0, `(.L_x_32) ;  /* 0x000013b000007945 */ /* 0x000fe20003800000 */
[----:B------:R-:W-:Y:S01]  /*2660*/  SHF.R.S32.HI R11, RZ, 0x1f, R10 ;  /* 0x0000001fff0b7819 */ /* 0x000fe2000001140a */
[----:B------:R-:W-:-:S04]  /*2670*/  IMAD R2, R28, UR6, RZ ;  /* 0x000000061c027c24 */ /* 0x000fc8000f8e02ff */
[C---:B------:R-:W-:Y:S02]  /*2680*/  IMAD R7, R43.reuse, UR7, R2 ;  /* 0x000000072b077c24 */ /* 0x040fe4000f8e0202 */
[----:B------:R-:W-:Y:S01]  /*2690*/  IMAD.WIDE.U32 R2, R43, UR6, R10 ;  /* 0x000000062b027c25 */ /* 0x000fe2000f8e000a */
[----:B------:R-:W-:-:S03]  /*26a0*/  ULDC.64 UR6, c[0x0][0x5c8] ;  /* 0x0001720000067ab9 */ /* 0x000fc60000000a00 */
[----:B------:R-:W-:Y:S02]  /*26b0*/  IMAD.IADD R3, R3, 0x1, R7 ;  /* 0x0000000103037824 */ /* 0x000fe400078e0207 */
[----:B------:R-:W-:Y:S02]  /*26c0*/  IMAD R23, R25, UR6, RZ ;  /* 0x0000000619177c24 */ /* 0x000fe4000f8e02ff */
[----:B------:R-:W-:-:S04]  /*26d0*/  IMAD.WIDE.U32 R6, R24, UR6, R2 ;  /* 0x0000000618067c25 */ /* 0x000fc8000f8e0002 */
[----:B------:R-:W-:Y:S01]  /*26e0*/  IMAD R23, R24, UR7, R23 ;  /* 0x0000000718177c24 */ /* 0x000fe2000f8e0217 */
[C---:B0-----:R-:W-:Y:S02]  /*26f0*/  IADD3 R2, P1, R6.reuse, R30, RZ ;  /* 0x0000001e06027210 */ /* 0x041fe40007f3e0ff */
[----:B------:R-:W-:Y:S01]  /*2700*/  IADD3 R6, P3, P4, R6, UR15, R30 ;  /* 0x0000000f06067c10 */ /* 0x000fe2000fc7e01e */
[----:B------:R-:W-:Y:S02]  /*2710*/  IMAD.IADD R22, R7, 0x1, R23 ;  /* 0x0000000107167824 */ /* 0x000fe400078e0217 */
[----:B------:R-:W-:Y:S02]  /*2720*/  IMAD.IADD R30, R20, 0x1, -R29 ;  /* 0x00000001141e7824 */ /* 0x000fe400078e0a1d */
[C-C-:B------:R-:W-:Y:S01]  /*2730*/  IMAD.X R3, R22.reuse, 0x1, R31.reuse, P1 ;  /* 0x0000000116037824 */ /* 0x140fe200008e061f */
[----:B------:R-:W-:Y:S01]  /*2740*/  IADD3.X R7, R22, UR14, R31, P3, P4 ;  /* 0x0000000e16077c10 */ /* 0x000fe20009fe841f */
[----:B------:R-:W-:Y:S01]  /*2750*/  IMAD.IADD R31, R14, 0x1, -R27 ;  /* 0x000000010e1f7824 */ /* 0x000fe200078e0a1b */
[----:B------:R-:W-:Y:S06]  /*2760*/  @!P0 BRA `(.L_x_33) ;  /* 0x0000000c009c8947 */ /* 0x000fec0003800000 */
[----:B------:R-:W-:Y:S01]  /*2770*/  ULDC.64 UR6, c[0x0][0x5b8] ;  /* 0x00016e0000067ab9 */ /* 0x000fe20000000a00 */
[----:B------:R-:W-:Y:S01]  /*2780*/  ISETP.GE.AND P0, PT, R30, 0x1, PT ;  /* 0x000000011e00780c */ /* 0x000fe20003f06270 */
[----:B------:R-:W-:Y:S01]  /*2790*/  IMAD R28, R28, UR6, RZ ;  /* 0x000000061c1c7c24 */ /* 0x000fe2000f8e02ff */
[----:B------:R-:W-:Y:S01]  /*27a0*/  ULDC.64 UR8, c[0x0][0x5a8] ;  /* 0x00016a0000087ab9 */ /* 0x000fe20000000a00 */
[----:B------:R-:W-:Y:S01]  /*27b0*/  IMAD.WIDE.U32 R22, R43, UR6, R10 ;  /* 0x000000062b167c25 */ /* 0x000fe2000f8e000a */
[----:B------:R-:W-:Y:S01]  /*27c0*/  ISETP.LT.OR P4, PT, R31, 0x1, !P0 ;  /* 0x000000011f00780c */ /* 0x000fe20004781670 */
[----:B------:R-:W-:Y:S02]  /*27d0*/  BSSY B1, `(.L_x_34) ;  /* 0x000000c000017945 */ /* 0x000fe40003800000 */
[----:B------:R-:W-:Y:S01]  /*27e0*/  IMAD R43, R43, UR7, R28 ;  /* 0x000000072b2b7c24 */ /* 0x000fe2000f8e021c */
[----:B------:R-:W-:Y:S02]  /*27f0*/  ULDC.64 UR6, c[0x0][0x5b0] ;  /* 0x00016c0000067ab9 */ /* 0x000fe40000000a00 */
[----:B------:R-:W-:-:S02]  /*2800*/  IMAD R27, R25, UR6, RZ ;  /* 0x00000006191b7c24 */ /* 0x000fc4000f8e02ff */
[----:B------:R-:W-:Y:S02]  /*2810*/  IMAD.IADD R23, R23, 0x1, R43 ;  /* 0x0000000117177824 */ /* 0x000fe400078e022b */
[C---:B------:R-:W-:Y:S02]  /*2820*/  IMAD R27, R24.reuse, UR7, R27 ;  /* 0x00000007181b7c24 */ /* 0x040fe4000f8e021b */
[----:B------:R-:W-:-:S03]  /*2830*/  IMAD.WIDE.U32 R10, R24, UR6, R22 ;  /* 0x00000006180a7c25 */ /* 0x000fc6000f8e0016 */
[----:B------:R-:W-:-:S04]  /*2840*/  IADD3 R10, P1, R10, UR8, RZ ;  /* 0x000000080a0a7c10 */ /* 0x000fc8000ff3e0ff */
[--C-:B------:R-:W-:Y:S02]  /*2850*/  IADD3.X R11, R11, UR9, R27.reuse, P1, !PT ;  /* 0x000000090b0b7c10 */ /* 0x100fe40008ffe41b */
[----:B------:R-:W-:Y:S01]  /*2860*/  PRMT R27, RZ, 0x7610, R27 ;  /* 0x00007610ff1b7816 */ /* 0x000fe2000000001b */
[----:B------:R-:W-:Y:S06]  /*2870*/  @P4 BRA `(.L_x_35) ;  /* 0x0000000000044947 */ /* 0x000fec0003800000 */
[----:B------:R0:W5:Y:S02]  /*2880*/  LDG.E.U8 R27, desc[UR20][R10.64] ;  /* 0x000000140a1b7981 */ /* 0x000164000c1e1100 */
.L_x_35:
[----:B------:R-:W-:Y:S05]  /*2890*/  BSYNC B1 ;  /* 0x0000000000017941 */ /* 0x000fea0003800000 */
.L_x_34:
[----:B-----5:R-:W-:Y:S01]  /*28a0*/  LOP3.LUT R27, R27, 0xff, RZ, 0xc0, !PT ;  /* 0x000000ff1b1b7812 */ /* 0x020fe200078ec0ff */
[----:B------:R-:W-:Y:S01]  /*28b0*/  BSSY B1, `(.L_x_36) ;  /* 0x000000b000017945 */ /* 0x000fe20003800000 */
[----:B------:R-:W-:Y:S02]  /*28c0*/  ISETP.LT.OR P3, PT, R31, 0x2, !P0 ;  /* 0x000000021f00780c */ /* 0x000fe40004761670 */
[----:B------:R-:W-:-:S05]  /*28d0*/  F2FP.F16.E4M3.UNPACK_B R27, R27 ;  /* 0x0000001bff1b723e */ /* 0x000fca00020006ff */
[----:B------:R-:W-:Y:S01]  /*28e0*/  HADD2.F32 R28, -RZ, R27.H0_H0 ;  /* 0x2000001bff1c7230 */ /* 0x000fe20000004100 */
[----:B------:R-:W-:-:S04]  /*28f0*/  PRMT R27, RZ, 0x7610, R27 ;  /* 0x00007610ff1b7816 */ /* 0x000fc8000000001b */
[----:B------:R-:W-:-:S04]  /*2900*/  FMUL R28, R28, R13 ;  /* 0x0000000d1c1c7220 */ /* 0x000fc80000400000 */
[----:B--2---:R-:W-:-:S05]  /*2910*/  FFMA R28, R57, R12, R28 ;  /* 0x0000000c391c7223 */ /* 0x004fca000000001c */
[----:B------:R-:W-:-:S05]  /*2920*/  F2FP.SATFINITE.E4M3.F32.PACK_AB_MERGE_C R29, RZ, R28, RZ ;  /* 0x0000001cff1d723e */ /* 0x000fca00048070ff */
[----:B------:R1:W-:Y:S01]  /*2930*/  @!P4 STG.E.U8 desc[UR20][R2.64], R29 ;  /* 0x0000001d0200c986 */ /* 0x0003e2000c101114 */
[----:B------:R-:W-:Y:S05]  /*2940*/  @P3 BRA `(.L_x_37) ;  /* 0x0000000000043947 */ /* 0x000fea0003800000 */
[----:B------:R2:W5:Y:S02]  /*2950*/  LDG.E.U8 R27, desc[UR20][R10.64+0x1] ;  /* 0x000001140a1b7981 */ /* 0x000564000c1e1100 */
.L_x_37:
[----:B------:R-:W-:Y:S05]  /*2960*/  BSYNC B1 ;  /* 0x0000000000017941 */ /* 0x000fea0003800000 */
.L_x_36:
[----:B-----5:R-:W-:Y:S01]  /*2970*/  LOP3.LUT R27, R27, 0xff, RZ, 0xc0, !PT ;  /* 0x000000ff1b1b7812 */ /* 0x020fe200078ec0ff */
[----:B------:R-:W-:Y:S01]  /*2980*/  BSSY B1, `(.L_x_38) ;  /* 0x0000013000017945 */ /* 0x000fe20003800000 */
[----:B-1----:R-:W-:Y:S02]  /*2990*/  IADD3 R29, P1, R24, 0x8, RZ ;  /* 0x00000008181d7810 */ /* 0x002fe40007f3e0ff */
[----:B------:R-:W-:-:S03]  /*29a0*/  F2FP.F16.E4M3.UNPACK_B R27, R27 ;  /* 0x0000001bff1b723e */ /* 0x000fc600020006ff */
[----:B------:R-:W-:-:S04]  /*29b0*/  IMAD.WIDE.U32 R22, R29, UR6, R22 ;  /* 0x000000061d167c25 */ /* 0x000fc8000f8e0016 */
[----:B------:R-:W-:Y:S01]  /*29c0*/  HADD2.F32 R24, -RZ, R27.H0_H0 ;  /* 0x2000001bff187230 */ /* 0x000fe20000004100 */
[----:B------:R-:W-:Y:S01]  /*29d0*/  IADD3 R22, P4, R22, UR8, RZ ;  /* 0x0000000816167c10 */ /* 0x000fe2000ff9e0ff */
[----:B------:R-:W-:Y:S01]  /*29e0*/  IMAD.X R27, RZ, RZ, R25, P1 ;  /* 0x000000ffff1b7224 */ /* 0x000fe200008e0619 */
[----:B------:R-:W-:Y:S02]  /*29f0*/  ISETP.GE.AND P1, PT, R30, 0x9, PT ;  /* 0x000000091e00780c */ /* 0x000fe40003f26270 */
[----:B------:R-:W-:Y:S01]  /*2a00*/  FMUL R25, R24, R13 ;  /* 0x0000000d18197220 */ /* 0x000fe20000400000 */
[----:B------:R-:W-:Y:S01]  /*2a10*/  IMAD R24, R27, UR6, RZ ;  /* 0x000000061b187c24 */ /* 0x000fe2000f8e02ff */
[----:B------:R-:W-:Y:S02]  /*2a20*/  ISETP.LT.OR P5, PT, R31, 0x1, !P1 ;  /* 0x000000011f00780c */ /* 0x000fe40004fa1670 */
[----:B------:R-:W-:Y:S01]  /*2a30*/  FFMA R25, R52, R12, R25 ;  /* 0x0000000c34197223 */ /* 0x000fe20000000019 */
[--C-:B------:R-:W-:Y:S01]  /*2a40*/  IMAD R29, R29, UR7, R24.reuse ;  /* 0x000000071d1d7c24 */ /* 0x100fe2000f8e0218 */
[----:B------:R-:W-:-:S03]  /*2a50*/  PRMT R24, RZ, 0x7610, R24 ;  /* 0x00007610ff187816 */ /* 0x000fc60000000018 */
[----:B------:R-:W-:Y:S02]  /*2a60*/  F2FP.SATFINITE.E4M3.F32.PACK_AB_MERGE_C R25, RZ, R25, RZ ;  /* 0x00000019ff19723e */ /* 0x000fe400048070ff */
[----:B------:R-:W-:-:S03]  /*2a70*/  IADD3.X R23, R23, UR9, R29, P4, !PT ;  /* 0x0000000917177c10 */ /* 0x000fc6000a7fe41d */
[----:B------:R1:W-:Y:S01]  /*2a80*/  @!P3 STG.E.U8 desc[UR20][R2.64+0x1], R25 ;  /* 0x000001190200b986 */ /* 0x0003e2000c101114 */
[----:B------:R-:W-:Y:S05]  /*2a90*/  @P5 BRA `(.L_x_39) ;  /* 0x0000000000045947 */ /* 0x000fea0003800000 */
[----:B------:R3:W5:Y:S02]  /*2aa0*/  LDG.E.U8 R24, desc[UR20][R22.64] ;  /* 0x0000001416187981 */ /* 0x000764000c1e1100 */
.L_x_39:
[----:B------:R-:W-:Y:S05]  /*2ab0*/  BSYNC B1 ;  /* 0x0000000000017941 */ /* 0x000fea0003800000 */
.L_x_38:
[----:B-----5:R-:W-:Y:S01]  /*2ac0*/  LOP3.LUT R24, R24, 0xff, RZ, 0xc0, !PT ;  /* 0x000000ff18187812 */ /* 0x020fe200078ec0ff */
[----:B------:R-:W-:Y:S01]  /*2ad0*/  BSSY B1, `(.L_x_40) ;  /* 0x000000b000017945 */ /* 0x000fe20003800000 */
[----:B------:R-:W-:Y:S02]  /*2ae0*/  ISETP.LT.OR P3, PT, R31, 0x2, !P1 ;  /* 0x000000021f00780c */ /* 0x000fe40004f61670 */
[----:B------:R-:W-:-:S05]  /*2af0*/  F2FP.F16.E4M3.UNPACK_B R24, R24 ;  /* 0x00000018ff18723e */ /* 0x000fca00020006ff */
[----:B------:R-:W-:-:S05]  /*2b00*/  HADD2.F32 R24, -RZ, R24.H0_H0 ;  /* 0x20000018ff187230 */ /* 0x000fca0000004100 */
[----:B------:R-:W-:-:S04]  /*2b10*/  FMUL R24, R24, R13 ;  /* 0x0000000d18187220 */ /* 0x000fc80000400000 */
[----:B------:R-:W-:-:S05]  /*2b20*/  FFMA R24, R55, R12, R24 ;  /* 0x0000000c37187223 */ /* 0x000fca0000000018 */
[----:B-1----:R-:W-:Y:S02]  /*2b30*/  F2FP.SATFINITE.E4M3.F32.PACK_AB_MERGE_C R25, RZ, R24, RZ ;  /* 0x00000018ff19723e */ /* 0x002fe400048070ff */
[----:B------:R-:W-:-:S03]  /*2b40*/  PRMT R24, RZ, 0x7610, R24 ;  /* 0x00007610ff187816 */ /* 0x000fc60000000018 */
[----:B------:R1:W-:Y:S01]  /*2b50*/  @!P5 STG.E.U8 desc[UR20][R6.64], R25 ;  /* 0x000000190600d986 */ /* 0x0003e2000c101114 */
[----:B------:R-:W-:Y:S05]  /*2b60*/  @P3 BRA `(.L_x_41) ;  /* 0x0000000000043947 */ /* 0x000fea0003800000 */
[----:B------:R4:W5:Y:S02]  /*2b70*/  LDG.E.U8 R24, desc[UR20][R22.64+0x1] ;  /* 0x0000011416187981 */ /* 0x000964000c1e1100 */
.L_x_41:
[----:B------:R-:W-:Y:S05]  /*2b80*/  BSYNC B1 ;  /* 0x0000000000017941 */ /* 0x000fea0003800000 */
.L_x_40:
[----:B-----5:R-:W-:Y:S01]  /*2b90*/  LOP3.LUT R24, R24, 0xff, RZ, 0xc0, !PT ;  /* 0x000000ff18187812 */ /* 0x020fe200078ec0ff */
[----:B------:R-:W-:Y:S01]  /*2ba0*/  BSSY B1, `(.L_x_42) ;  /* 0x000000b000017945 */ /* 0x000fe20003800000 */
[----:B------:R-:W-:Y:S02]  /*2bb0*/  ISETP.LT.OR P4, PT, R31, 0x9, !P0 ;  /* 0x000000091f00780c */ /* 0x000fe40004781670 */
[----:B------:R-:W-:-:S05]  /*2bc0*/  F2FP.F16.E4M3.UNPACK_B R24, R24 ;  /* 0x00000018ff18723e */ /* 0x000fca00020006ff */
[----:B------:R-:W-:-:S05]  /*2bd0*/  HADD2.F32 R24, -RZ, R24.H0_H0 ;  /* 0x20000018ff187230 */ /* 0x000fca0000004100 */
[----:B-1----:R-:W-:Y:S01]  /*2be0*/  FMUL R25, R24, R13 ;  /* 0x0000000d18197220 */ /* 0x002fe20000400000 */
[----:B------:R-:W-:-:S03]  /*2bf0*/  PRMT R24, RZ, 0x7610, R24 ;  /* 0x00007610ff187816 */ /* 0x000fc60000000018 */
[----:B------:R-:W-:-:S05]  /*2c00*/  FFMA R25, R50, R12, R25 ;  /* 0x0000000c32197223 */ /* 0x000fca0000000019 */
[----:B------:R-:W-:-:S05]  /*2c10*/  F2FP.SATFINITE.E4M3.F32.PACK_AB_MERGE_C R25, RZ, R25, RZ ;  /* 0x00000019ff19723e */ /* 0x000fca00048070ff */
[----:B------:R1:W-:Y:S01]  /*2c20*/  @!P3 STG.E.U8 desc[UR20][R6.64+0x1], R25 ;  /* 0x000001190600b986 */ /* 0x0003e2000c101114 */
[----:B------:R-:W-:Y:S05]  /*2c30*/  @P4 BRA `(.L_x_43) ;  /* 0x0000000000044947 */ /* 0x000fea0003800000 */
[----:B------:R0:W5:Y:S02]  /*2c40*/  LDG.E.U8 R24, desc[UR20][R10.64+0x8] ;  /* 0x000008140a187981 */ /* 0x000164000c1e1100 */
.L_x_43:
[----:B------:R-:W-:Y:S05]  /*2c50*/  BSYNC B1 ;  /* 0x0000000000017941 */ /* 0x000fea0003800000 */
.L_x_42:
        /* <DEDUP_REMOVED lines=12> */
.L_x_45:
[----:B------:R-:W-:Y:S05]  /*2d20*/  BSYNC B1 ;  /* 0x0000000000017941 */ /* 0x000fea0003800000 */
.L_x_44:
        /* <DEDUP_REMOVED lines=12> */
.L_x_47:
[----:B------:R-:W-:Y:S05]  /*2df0*/  BSYNC B1 ;  /* 0x0000000000017941 */ /* 0x000fea0003800000 */
.L_x_46:
        /* <DEDUP_REMOVED lines=12> */
.L_x_49:
[----:B------:R-:W-:Y:S05]  /*2ec0*/  BSYNC B1 ;  /* 0x0000000000017941 */ /* 0x000fea0003800000 */
.L_x_48:
        /* <DEDUP_REMOVED lines=12> */
.L_x_51:
[----:B------:R-:W-:Y:S05]  /*2f90*/  BSYNC B1 ;  /* 0x0000000000017941 */ /* 0x000fea0003800000 */
.L_x_50:
        /* <DEDUP_REMOVED lines=12> */
.L_x_53:
[----:B------:R-:W-:Y:S05]  /*3060*/  BSYNC B1 ;  /* 0x0000000000017941 */ /* 0x000fea0003800000 */
.L_x_52:
        /* <DEDUP_REMOVED lines=12> */
.L_x_55:
[----:B------:R-:W-:Y:S05]  /*3130*/  BSYNC B1 ;  /* 0x0000000000017941 */ /* 0x000fea0003800000 */
.L_x_54:
        /* <DEDUP_REMOVED lines=12> */
.L_x_57:
[----:B------:R-:W-:Y:S05]  /*3200*/  BSYNC B1 ;  /* 0x0000000000017941 */ /* 0x000fea0003800000 */
.L_x_56:
        /* <DEDUP_REMOVED lines=12> */
.L_x_59:
[----:B------:R-:W-:Y:S05]  /*32d0*/  BSYNC B1 ;  /* 0x0000000000017941 */ /* 0x000fea0003800000 */
.L_x_58:
        /* <DEDUP_REMOVED lines=12> */
.L_x_61:
[----:B------:R-:W-:Y:S05]  /*33a0*/  BSYNC B1 ;  /* 0x0000000000017941 */ /* 0x000fea0003800000 */
.L_x_60:
[----:B-----5:R-:W-:Y:S01]  /*33b0*/  LOP3.LUT R24, R24, 0xff, RZ, 0xc0, !PT ;  /* 0x000000ff18187812 */ /* 0x020fe200078ec0ff */
[----:B------:R-:W-:Y:S01]  /*33c0*/  BSSY B1, `(.L_x_62) ;  /* 0x000000b000017945 */ /* 0x000fe20003800000 */
[----:B------:R-:W-:Y:S02]  /*33d0*/  ISETP.LT.OR P3, PT, R31, 0x19, !P1 ;  /* 0x000000191f00780c */ /* 0x000fe40004f61670 */
[----:B------:R-:W-:Y:S02]  /*33e0*/  F2FP.F16.E4M3.UNPACK_B R24, R24 ;  /* 0x00000018ff18723e */ /* 0x000fe400020006ff */
[----:B0-2---:R-:W-:-:S03]  /*33f0*/  PRMT R10, RZ, 0x7610, R10 ;  /* 0x00007610ff0a7816 */ /* 0x005fc6000000000a */
[----:B------:R-:W-:-:S05]  /*3400*/  HADD2.F32 R24, -RZ, R24.H0_H0 ;  /* 0x20000018ff187230 */ /* 0x000fca0000004100 */
[----:B------:R-:W-:-:S04]  /*3410*/  FMUL R11, R24, R13 ;  /* 0x0000000d180b7220 */ /* 0x000fc80000400000 */
[----:B------:R-:W-:-:S05]  /*3420*/  FFMA R11, R40, R12, R11 ;  /* 0x0000000c280b7223 */ /* 0x000fca000000000b */
[----:B------:R-:W-:-:S05]  /*3430*/  F2FP.SATFINITE.E4M3.F32.PACK_AB_MERGE_C R11, RZ, R11, RZ ;  /* 0x0000000bff0b723e */ /* 0x000fca00048070ff */
[----:B------:R0:W-:Y:S01]  /*3440*/  @!P0 STG.E.U8 desc[UR20][R2.64+0x19], R11 ;  /* 0x0000190b02008986 */ /* 0x0001e2000c101114 */
[----:B------:R-:W-:Y:S05]  /*3450*/  @P3 BRA `(.L_x_63) ;  /* 0x0000000000043947 */ /* 0x000fea0003800000 */
[----:B------:R2:W5:Y:S02]  /*3460*/  LDG.E.U8 R10, desc[UR20][R22.64+0x18] ;  /* 0x00001814160a7981 */ /* 0x000564000c1e1100 */
.L_x_63:
[----:B------:R-:W-:Y:S05]  /*3470*/  BSYNC B1 ;  /* 0x0000000000017941 */ /* 0x000fea0003800000 */
.L_x_62:
[----:B-----5:R-:W-:Y:S01]  /*3480*/  LOP3.LUT R10, R10, 0xff, RZ, 0xc0, !PT ;  /* 0x000000ff0a0a7812 */ /* 0x020fe200078ec0ff */
[----:B------:R-:W-:Y:S01]  /*3490*/  BSSY B1, `(.L_x_64) ;  /* 0x000000b000017945 */ /* 0x000fe20003800000 */
[----:B------:R-:W-:Y:S02]  /*34a0*/  ISETP.LT.OR P1, PT, R31, 0x1a, !P1 ;  /* 0x0000001a1f00780c */ /* 0x000fe40004f21670 */
[----:B------:R-:W-:Y:S02]  /*34b0*/  F2FP.F16.E4M3.UNPACK_B R10, R10 ;  /* 0x0000000aff0a723e */ /* 0x000fe400020006ff */
[----:B01----:R-:W-:-:S03]  /*34c0*/  PRMT R2, RZ, 0x7610, R2 ;  /* 0x00007610ff027816 */ /* 0x003fc60000000002 */
[----:B------:R-:W-:-:S05]  /*34d0*/  HADD2.F32 R10, -RZ, R10.H0_H0 ;  /* 0x2000000aff0a7230 */ /* 0x000fca0000004100 */
[----:B------:R-:W-:-:S04]  /*34e0*/  FMUL R10, R10, R13 ;  /* 0x0000000d0a0a7220 */ /* 0x000fc80000400000 */
[----:B------:R-:W-:-:S05]  /*34f0*/  FFMA R10, R41, R12, R10 ;  /* 0x0000000c290a7223 */ /* 0x000fca000000000a */
[----:B------:R-:W-:-:S05]  /*3500*/  F2FP.SATFINITE.E4M3.F32.PACK_AB_MERGE_C R3, RZ, R10, RZ ;  /* 0x0000000aff03723e */ /* 0x000fca00048070ff */
[----:B------:R0:W-:Y:S01]  /*3510*/  @!P3 STG.E.U8 desc[UR20][R6.64+0x18], R3 ;  /* 0x000018030600b986 */ /* 0x0001e2000c101114 */
[----:B------:R-:W-:Y:S05]  /*3520*/  @P1 BRA `(.L_x_65) ;  /* 0x0000000000041947 */ /* 0x000fea0003800000 */
[----:B------:R1:W5:Y:S02]  /*3530*/  LDG.E.U8 R2, desc[UR20][R22.64+0x19] ;  /* 0x0000191416027981 */ /* 0x000364000c1e1100 */
.L_x_65:
[----:B------:R-:W-:Y:S05]  /*3540*/  BSYNC B1 ;  /* 0x0000000000017941 */ /* 0x000fea0003800000 */
.L_x_64:
[----:B------:R-:W-:Y:S05]  /*3550*/  @P1 BRA `(.L_x_66) ;  /* 0x0000000400281947 */ /* 0x000fea0003800000 */
[----:B-----5:R-:W-:-:S04]  /*3560*/  LOP3.LUT R2, R2, 0xff, RZ, 0xc0, !PT ;  /* 0x000000ff02027812 */ /* 0x020fc800078ec0ff */
[----:B------:R-:W-:-:S05]  /*3570*/  F2FP.F16.E4M3.UNPACK_B R2, R2 ;  /* 0x00000002ff02723e */ /* 0x000fca00020006ff */
[----:B------:R-:W-:-:S05]  /*3580*/  HADD2.F32 R2, -RZ, R2.H0_H0 ;  /* 0x20000002ff027230 */ /* 0x000fca0000004100 */
[----:B------:R-:W-:-:S04]  /*3590*/  FMUL R2, R2, R13 ;  /* 0x0000000d02027220 */ /* 0x000fc80000400000 */
[----:B------:R-:W-:-:S05]  /*35a0*/  FFMA R2, R21, R12, R2 ;  /* 0x0000000c15027223 */ /* 0x000fca0000000002 */
[----:B0-----:R-:W-:-:S05]  /*35b0*/  F2FP.SATFINITE.E4M3.F32.PACK_AB_MERGE_C R3, RZ, R2, RZ ;  /* 0x00000002ff03723e */ /* 0x001fca00048070ff */
[----:B------:R0:W-:Y:S01]  /*35c0*/  STG.E.U8 desc[UR20][R6.64+0x19], R3 ;  /* 0x0000190306007986 */ /* 0x0001e2000c101114 */
[----:B------:R-:W-:Y:S05]  /*35d0*/  BRA `(.L_x_66) ;  /* 0x0000000400087947 */ /* 0x000fea0003800000 */
.L_x_33:
[----:B------:R-:W-:Y:S01]  /*35e0*/  ISETP.GE.AND P1, PT, R30, 0x1, PT ;  /* 0x000000011e00780c */ /* 0x000fe20003f26270 */
[-C--:B--2---:R-:W-:Y:S01]  /*35f0*/  FMUL R57, R57, R12.reuse ;  /* 0x0000000c39397220 */ /* 0x084fe20000400000 */
[-C--:B------:R-:W-:Y:S01]  /*3600*/  FMUL R52, R52, R12.reuse ;  /* 0x0000000c34347220 */ /* 0x080fe20000400000 */
[----:B------:R-:W-:Y:S01]  /*3610*/  ISETP.GE.AND P0, PT, R30, 0x9, PT ;  /* 0x000000091e00780c */ /* 0x000fe20003f06270 */
[-C--:B------:R-:W-:Y:S01]  /*3620*/  FMUL R55, R55, R12.reuse ;  /* 0x0000000c37377220 */ /* 0x080fe20000400000 */
[C---:B------:R-:W-:Y:S01]  /*3630*/  ISETP.LT.OR P4, PT, R31.reuse, 0x1, !P1 ;  /* 0x000000011f00780c */ /* 0x040fe20004f81670 */
[-C--:B------:R-:W-:Y:S01]  /*3640*/  FMUL R50, R50, R12.reuse ;  /* 0x0000000c32327220 */ /* 0x080fe20000400000 */
[----:B------:R-:W-:Y:S01]  /*3650*/  ISETP.LT.OR P5, PT, R31, 0x2, !P1 ;  /* 0x000000021f00780c */ /* 0x000fe20004fa1670 */
[-C--:B------:R-:W-:Y:S01]  /*3660*/  FMUL R53, R53, R12.reuse ;  /* 0x0000000c35357220 */ /* 0x080fe20000400000 */
[----:B------:R-:W-:Y:S01]  /*3670*/  F2FP.SATFINITE.E4M3.F32.PACK_AB_MERGE_C R57, RZ, R57, RZ ;  /* 0x00000039ff39723e */ /* 0x000fe200048070ff */
[----:B------:R-:W-:Y:S01]  /*3680*/  FMUL R48, R48, R12 ;  /* 0x0000000c30307220 */ /* 0x000fe20000400000 */
[----:B------:R-:W-:Y:S01]  /*3690*/  F2FP.SATFINITE.E4M3.F32.PACK_AB_MERGE_C R11, RZ, R52, RZ ;  /* 0x00000034ff0b723e */ /* 0x000fe200048070ff */
[-C--:B------:R-:W-:Y:S01]  /*36a0*/  FMUL R51, R51, R12.reuse ;  /* 0x0000000c33337220 */ /* 0x080fe20000400000 */
[C---:B------:R-:W-:Y:S01]  /*36b0*/  ISETP.LT.OR P3, PT, R31.reuse, 0x1, !P0 ;  /* 0x000000011f00780c */ /* 0x040fe20004761670 */
[-C--:B------:R-:W-:Y:S01]  /*36c0*/  FMUL R46, R46, R12.reuse ;  /* 0x0000000c2e2e7220 */ /* 0x080fe20000400000 */
[----:B------:R-:W-:Y:S01]  /*36d0*/  ISETP.LT.OR P6, PT, R31, 0xa, !P1 ;  /* 0x0000000a1f00780c */ /* 0x000fe20004fc1670 */
[-C--:B------:R-:W-:Y:S01]  /*36e0*/  FMUL R49, R49, R12.reuse ;  /* 0x0000000c31317220 */ /* 0x080fe20000400000 */
[----:B------:R-:W-:Y:S01]  /*36f0*/  F2FP.SATFINITE.E4M3.F32.PACK_AB_MERGE_C R55, RZ, R55, RZ ;  /* 0x00000037ff37723e */ /* 0x000fe200048070ff */
[----:B------:R-:W-:Y:S01]  /*3700*/  @!P4 STG.E.U8 desc[UR20][R2.64], R57 ;  /* 0x000000390200c986 */ /* 0x000fe2000c101114 */
[C---:B------:R-:W-:Y:S01]  /*3710*/  ISETP.LT.OR P4, PT, R31.reuse, 0x2, !P0 ;  /* 0x000000021f00780c */ /* 0x040fe20004781670 */
[----:B------:R-:W-:Y:S01]  /*3720*/  FMUL R44, R44, R12 ;  /* 0x0000000c2c2c7220 */ /* 0x000fe20000400000 */
[----:B------:R-:W-:Y:S01]  /*3730*/  F2FP.SATFINITE.E4M3.F32.PACK_AB_MERGE_C R23, RZ, R50, RZ ;  /* 0x00000032ff17723e */ /* 0x000fe200048070ff */
[----:B------:R0:W-:Y:S01]  /*3740*/  @!P5 STG.E.U8 desc[UR20][R2.64+0x1], R11 ;  /* 0x0000010b0200d986 */ /* 0x0001e2000c101114 */
[----:B------:R-:W-:Y:S01]  /*3750*/  ISETP.LT.OR P5, PT, R31, 0x9, !P1 ;  /* 0x000000091f00780c */ /* 0x000fe20004fa1670 */
[-C--:B------:R-:W-:Y:S01]  /*3760*/  FMUL R47, R47, R12.reuse ;  /* 0x0000000c2f2f7220 */ /* 0x080fe20000400000 */
[----:B------:R-:W-:Y:S01]  /*3770*/  F2FP.SATFINITE.E4M3.F32.PACK_AB_MERGE_C R53, RZ, R53, RZ ;  /* 0x00000035ff35723e */ /* 0x000fe200048070ff */
[----:B------:R-:W-:Y:S01]  /*3780*/  @!P3 STG.E.U8 desc[UR20][R6.64], R55 ;  /* 0x000000370600b986 */ /* 0x000fe2000c101114 */
[----:B------:R-:W-:Y:S01]  /*3790*/  ISETP.LT.OR P3, PT, R31, 0x9, !P0 ;  /* 0x000000091f00780c */ /* 0x000fe20004761670 */
[-C--:B------:R-:W-:Y:S01]  /*37a0*/  FMUL R42, R42, R12.reuse ;  /* 0x0000000c2a2a7220 */ /* 0x080fe20000400000 */
[----:B------:R-:W-:Y:S01]  /*37b0*/  F2FP.SATFINITE.E4M3.F32.PACK_AB_MERGE_C R51, RZ, R51, RZ ;  /* 0x00000033ff33723e */ /* 0x000fe200048070ff */
[-C--:B------:R-:W-:Y:S01]  /*37c0*/  FMUL R45, R45, R12.reuse ;  /* 0x0000000c2d2d7220 */ /* 0x080fe20000400000 */
[----:B------:R-:W-:Y:S01]  /*37d0*/  F2FP.SATFINITE.E4M3.F32.PACK_AB_MERGE_C R49, RZ, R49, RZ ;  /* 0x00000031ff31723e */ /* 0x000fe200048070ff */
[----:B------:R1:W-:Y:S01]  /*37e0*/  @!P4 STG.E.U8 desc[UR20][R6.64+0x1], R23 ;  /* 0x000001170600c986 */ /* 0x0003e2000c101114 */
[C---:B------:R-:W-:Y:S01]  /*37f0*/  ISETP.LT.OR P4, PT, R31.reuse, 0xa, !P0 ;  /* 0x0000000a1f00780c */ /* 0x040fe20004781670 */
[----:B------:R-:W-:Y:S01]  /*3800*/  FMUL R40, R40, R12 ;  /* 0x0000000c28287220 */ /* 0x000fe20000400000 */
[----:B0-----:R-:W-:Y:S01]  /*3810*/  F2FP.SATFINITE.E4M3.F32.PACK_AB_MERGE_C R11, RZ, R48, RZ ;  /* 0x00000030ff0b723e */ /* 0x001fe200048070ff */
[----:B------:R-:W-:Y:S01]  /*3820*/  @!P5 STG.E.U8 desc[UR20][R2.64+0x8], R53 ;  /* 0x000008350200d986 */ /* 0x000fe2000c101114 */
[----:B------:R-:W-:Y:S01]  /*3830*/  ISETP.LT.OR P5, PT, R31, 0x11, !P1 ;  /* 0x000000111f00780c */ /* 0x000fe20004fa1670 */
[-C--:B------:R-:W-:Y:S01]  /*3840*/  FMUL R41, R41, R12.reuse ;  /* 0x0000000c29297220 */ /* 0x080fe20000400000 */
[----:B------:R-:W-:Y:S01]  /*3850*/  FMUL R21, R21, R12 ;  /* 0x0000000c15157220 */ /* 0x000fe20000400000 */
[----:B------:R0:W-:Y:S01]  /*3860*/  @!P6 STG.E.U8 desc[UR20][R2.64+0x9], R11 ;  /* 0x0000090b0200e986 */ /* 0x0001e2000c101114 */
[----:B------:R-:W-:-:S02]  /*3870*/  ISETP.LT.OR P6, PT, R31, 0x12, !P1 ;  /* 0x000000121f00780c */ /* 0x000fc40004fc1670 */
[----:B------:R-:W-:Y:S01]  /*3880*/  F2FP.SATFINITE.E4M3.F32.PACK_AB_MERGE_C R47, RZ, R47, RZ ;  /* 0x0000002fff2f723e */ /* 0x000fe200048070ff */
[----:B------:R-:W-:Y:S01]  /*3890*/  @!P3 STG.E.U8 desc[UR20][R6.64+0x8], R51 ;  /* 0x000008330600b986 */ /* 0x000fe2000c101114 */
[----:B-1----:R-:W-:Y:S02]  /*38a0*/  F2FP.SATFINITE.E4M3.F32.PACK_AB_MERGE_C R23, RZ, R46, RZ ;  /* 0x0000002eff17723e */ /* 0x002fe400048070ff */
[C---:B------:R-:W-:Y:S02]  /*38b0*/  ISETP.LT.OR P3, PT, R31.reuse, 0x11, !P0 ;  /* 0x000000111f00780c */ /* 0x040fe40004761670 */
[----:B------:R-:W-:Y:S01]  /*38c0*/  F2FP.SATFINITE.E4M3.F32.PACK_AB_MERGE_C R45, RZ, R45, RZ ;  /* 0x0000002dff2d723e */ /* 0x000fe200048070ff */
[----:B------:R1:W-:Y:S01]  /*38d0*/  @!P4 STG.E.U8 desc[UR20][R6.64+0x9], R23 ;  /* 0x000009170600c986 */ /* 0x0003e2000c101114 */
[C---:B------:R-:W-:Y:S02]  /*38e0*/  ISETP.LT.OR P4, PT, R31.reuse, 0x19, !P1 ;  /* 0x000000191f00780c */ /* 0x040fe40004f81670 */
[----:B0-----:R-:W-:Y:S01]  /*38f0*/  F2FP.SATFINITE.E4M3.F32.PACK_AB_MERGE_C R11, RZ, R44, RZ ;  /* 0x0000002cff0b723e */ /* 0x001fe200048070ff */
[----:B------:R-:W-:Y:S01]  /*3900*/  @!P5 STG.E.U8 desc[UR20][R2.64+0x10], R49 ;  /* 0x000010310200d986 */ /* 0x000fe2000c101114 */
[----:B------:R-:W-:-:S02]  /*3910*/  ISETP.LT.OR P5, PT, R31, 0x12, !P0 ;  /* 0x000000121f00780c */ /* 0x000fc400047a1670 */
[C---:B------:R-:W-:Y:S01]  /*3920*/  ISETP.LT.OR P1, PT, R31.reuse, 0x1a, !P1 ;  /* 0x0000001a1f00780c */ /* 0x040fe20004f21670 */
[----:B------:R0:W-:Y:S01]  /*3930*/  @!P6 STG.E.U8 desc[UR20][R2.64+0x11], R11 ;  /* 0x0000110b0200e986 */ /* 0x0001e2000c101114 */
[C---:B------:R-:W-:Y:S02]  /*3940*/  ISETP.LT.OR P6, PT, R31.reuse, 0x19, !P0 ;  /* 0x000000191f00780c */ /* 0x040fe400047c1670 */
[----:B------:R-:W-:Y:S01]  /*3950*/  ISETP.LT.OR P0, PT, R31, 0x1a, !P0 ;  /* 0x0000001a1f00780c */ /* 0x000fe20004701670 */
[----:B------:R2:W-:Y:S01]  /*3960*/  @!P3 STG.E.U8 desc[UR20][R6.64+0x10], R47 ;  /* 0x0000102f0600b986 */ /* 0x0005e2000c101114 */
[----:B-1----:R-:W-:Y:S02]  /*3970*/  F2FP.SATFINITE.E4M3.F32.PACK_AB_MERGE_C R23, RZ, R40, RZ ;  /* 0x00000028ff17723e */ /* 0x002fe400048070ff */
[----:B------:R-:W-:Y:S02]  /*3980*/  F2FP.SATFINITE.E4M3.F32.PACK_AB_MERGE_C R41, RZ, R41, RZ ;  /* 0x00000029ff29723e */ /* 0x000fe400048070ff */
[----:B------:R-:W-:-:S02]  /*3990*/  F2FP.SATFINITE.E4M3.F32.PACK_AB_MERGE_C R21, RZ, R21, RZ ;  /* 0x00000015ff15723e */ /* 0x000fc400048070ff */
[----:B0-----:R-:W-:-:S05]  /*39a0*/  F2FP.SATFINITE.E4M3.F32.PACK_AB_MERGE_C R11, RZ, R42, RZ ;  /* 0x0000002aff0b723e */ /* 0x001fca00048070ff */
[----:B------:R2:W-:Y:S04]  /*39b0*/  @!P5 STG.E.U8 desc[UR20][R6.64+0x11], R11 ;  /* 0x0000110b0600d986 */ /* 0x0005e8000c101114 */
[----:B------:R2:W-:Y:S04]  /*39c0*/  @!P4 STG.E.U8 desc[UR20][R2.64+0x18], R45 ;  /* 0x0000182d0200c986 */ /* 0x0005e8000c101114 */
[----:B------:R2:W-:Y:S04]  /*39d0*/  @!P1 STG.E.U8 desc[UR20][R2.64+0x19], R23 ;  /* 0x0000191702009986 */ /* 0x0005e8000c101114 */
[----:B------:R2:W-:Y:S04]  /*39e0*/  @!P6 STG.E.U8 desc[UR20][R6.64+0x18], R41 ;  /* 0x000018290600e986 */ /* 0x0005e8000c101114 */
[----:B------:R2:W-:Y:S02]  /*39f0*/  @!P0 STG.E.U8 desc[UR20][R6.64+0x19], R21 ;  /* 0x0000191506008986 */ /* 0x0005e4000c101114 */
.L_x_66:
[----:B------:R-:W-:Y:S05]  /*3a00*/  BSYNC B0 ;  /* 0x0000000000007941 */ /* 0x000fea0003800000 */
.L_x_32:
[----:B------:R-:W-:Y:S01]  /*3a10*/  IADD3 R8, P0, R8, UR18, RZ ;  /* 0x0000001208087c10 */ /* 0x000fe2000ff1e0ff */
[----:B------:R-:W-:Y:S01]  /*3a20*/  ULDC.64 UR6, c[0x0][0x650] ;  /* 0x0001940000067ab9 */ /* 0x000fe20000000a00 */
[----:B--2--5:R-:W-:Y:S01]  /*3a30*/  PRMT R2, RZ, 0x7610, R2 ;  /* 0x00007610ff027816 */ /* 0x024fe20000000002 */
[----:B------:R-:W-:Y:S01]  /*3a40*/  IMAD.MOV.U32 R11, RZ, RZ, -0x1 ;  /* 0xffffffffff0b7424 */ /* 0x000fe200078e00ff */
[----:B------:R-:W-:Y:S01]  /*3a50*/  IADD3.X R9, R9, UR13, RZ, P0, !PT ;  /* 0x0000000d09097c10 */ /* 0x000fe200087fe4ff */
[----:B------:R-:W-:Y:S01]  /*3a60*/  IMAD.MOV.U32 R43, RZ, RZ, -0x1 ;  /* 0xffffffffff2b7424 */ /* 0x000fe200078e00ff */
[----:B------:R-:W-:-:S04]  /*3a70*/  ISETP.GE.U32.AND P0, PT, R8, UR6, PT ;  /* 0x0000000608007c0c */ /* 0x000fc8000bf06070 */
[----:B------:R-:W-:-:S13]  /*3a80*/  ISETP.GE.U32.AND.EX P0, PT, R9, UR7, PT, P0 ;  /* 0x0000000709007c0c */ /* 0x000fda000bf06100 */
[----:B------:R-:W-:Y:S05]  /*3a90*/  @P0 BRA `(.L_x_67) ;  /* 0x0000000400480947 */ /* 0x000fea0003800000 */
[----:B-1-34-:R-:W1:Y:S01]  /*3aa0*/  LDC.64 R22, c[0x0][0x628] ;  /* 0x00018a00ff167b82 */ /* 0x01ae620000000a00 */
[----:B------:R-:W2:Y:S01]  /*3ab0*/  S2R R28, SR_CTAID.X ;  /* 0x00000000001c7919 */ /* 0x000ea20000002500 */
[----:B------:R-:W-:Y:S02]  /*3ac0*/  IMAD.MOV.U32 R10, RZ, RZ, R8 ;  /* 0x000000ffff0a7224 */ /* 0x000fe400078e0008 */
[----:B------:R-:W-:Y:S01]  /*3ad0*/  IMAD.MOV.U32 R11, RZ, RZ, R9 ;  /* 0x000000ffff0b7224 */ /* 0x000fe200078e0009 */
[----:B------:R-:W3:Y:S03]  /*3ae0*/  S2R R29, SR_CTAID.Y ;  /* 0x00000000001d7919 */ /* 0x000ee60000002600 */
[----:B------:R-:W4:Y:S08]  /*3af0*/  LDC R24, c[0x0][0x630] ;  /* 0x00018c00ff187b82 */ /* 0x000f300000000800 */
[----:B------:R-:W0:Y:S01]  /*3b00*/  LDC.64 R26, c[0x0][0x620] ;  /* 0x00018800ff1a7b82 */ /* 0x000e220000000a00 */
[----:B-1----:R-:W-:-:S04]  /*3b10*/  ISETP.NE.U32.AND P0, PT, R22, RZ, PT ;  /* 0x000000ff1600720c */ /* 0x002fc80003f05070 */
[----:B------:R-:W-:-:S13]  /*3b20*/  ISETP.NE.AND.EX P0, PT, R23, RZ, PT, P0 ;  /* 0x000000ff1700720c */ /* 0x000fda0003f05300 */
[----:B0-234-:R-:W-:Y:S05]  /*3b30*/  @!P0 BRA `(.L_x_68) ;  /* 0x0000000000288947 */ /* 0x01dfea0003800000 */
        /* <DEDUP_REMOVED lines=10> */
.L_x_68:
[----:B------:R-:W0:Y:S01]  /*3be0*/  LDC.64 R32, c[0x0][0x640] ;  /* 0x00019000ff207b82 */ /* 0x000e220000000a00 */
[-CC-:B------:R-:W-:Y:S01]  /*3bf0*/  SHF.R.U64 R43, R10, R24.reuse, R11.reuse ;  /* 0x000000180a2b7219 */ /* 0x180fe2000000120b */
[----:B------:R-:W-:Y:S01]  /*3c00*/  ULDC UR6, c[0x0][0x150] ;  /* 0x0000540000067ab9 */ /* 0x000fe20000000800 */
[----:B------:R-:W-:Y:S02]  /*3c10*/  SHF.R.U32.HI R2, RZ, R24, R11 ;  /* 0x00000018ff027219 */ /* 0x000fe4000001160b */
[----:B------:R-:W-:Y:S02]  /*3c20*/  IADD3 R7, P0, RZ, -R43, RZ ;  /* 0x8000002bff077210 */ /* 0x000fe40007f1e0ff */
[----:B------:R-:W-:Y:S01]  /*3c30*/  I2FP.F32.U32 R11, R28 ;  /* 0x0000001c000b7245 */ /* 0x000fe20000201000 */
[----:B------:R-:W1:Y:S02]  /*3c40*/  LDC R10, c[0x0][0x618] ;  /* 0x00018600ff0a7b82 */ /* 0x000e640000000800 */
[----:B------:R-:W-:-:S02]  /*3c50*/  IMAD.X R3, RZ, RZ, ~R2, P0 ;  /* 0x000000ffff037224 */ /* 0x000fc400000e0e02 */
[----:B------:R-:W-:Y:S01]  /*3c60*/  FMUL R11, R11, UR6 ;  /* 0x000000060b0b7c20 */ /* 0x000fe20008400000 */
[----:B------:R-:W-:Y:S01]  /*3c70*/  ULDC UR6, c[0x0][0x154] ;  /* 0x0000550000067ab9 */ /* 0x000fe20000000800 */
[-C--:B------:R-:W-:Y:S02]  /*3c80*/  IMAD R6, R3, R26.reuse, RZ ;  /* 0x0000001a03067224 */ /* 0x080fe400078e02ff */
[----:B------:R-:W2:Y:S01]  /*3c90*/  LDC R25, c[0x0][0x608] ;  /* 0x00018200ff197b82 */ /* 0x000ea20000000800 */
[C---:B------:R-:W-:Y:S01]  /*3ca0*/  IMAD.WIDE.U32 R2, R7.reuse, R26, R8 ;  /* 0x0000001a07027225 */ /* 0x040fe200078e0008 */
[----:B------:R-:W3:Y:S03]  /*3cb0*/  F2I.U32.TRUNC.NTZ R11, R11 ;  /* 0x0000000b000b7305 */ /* 0x000ee6000020f000 */
[----:B------:R-:W-:Y:S01]  /*3cc0*/  IMAD R7, R7, R27, R6 ;  /* 0x0000001b07077224 */ /* 0x000fe200078e0206 */
[----:B------:R-:W-:-:S02]  /*3cd0*/  I2FP.F32.U32 R6, R29 ;  /* 0x0000001d00067245 */ /* 0x000fc40000201000 */
[----:B------:R-:W4:Y:S01]  /*3ce0*/  LDC R30, c[0x0][0x658] ;  /* 0x00019600ff1e7b82 */ /* 0x000f220000000800 */
[----:B------:R-:W-:Y:S01]  /*3cf0*/  IMAD.IADD R3, R3, 0x1, R7 ;  /* 0x0000000103037824 */ /* 0x000fe200078e0207 */
[----:B0-----:R-:W-:Y:S01]  /*3d00*/  ISETP.NE.U32.AND P0, PT, R32, RZ, PT ;  /* 0x000000ff2000720c */ /* 0x001fe20003f05070 */
[----:B------:R-:W-:-:S03]  /*3d10*/  FMUL R6, R6, UR6 ;  /* 0x0000000606067c20 */ /* 0x000fc60008400000 */
[----:B------:R-:W-:Y:S01]  /*3d20*/  ISETP.NE.AND.EX P0, PT, R33, RZ, PT, P0 ;  /* 0x000000ff2100720c */ /* 0x000fe20003f05300 */
[----:B------:R0:W0:Y:S01]  /*3d30*/  F2I.U32.TRUNC.NTZ R24, R6 ;  /* 0x0000000600187305 */ /* 0x000022000020f000 */
[----:B------:R-:W5:Y:S01]  /*3d40*/  LDC R21, c[0x0][0x144] ;  /* 0x00005100ff157b82 */ /* 0x000f620000000800 */
[-C--:B-1----:R-:W-:Y:S01]  /*3d50*/  SHF.R.U64 R23, R2, R10.reuse, R3 ;  /* 0x0000000a02177219 */ /* 0x082fe20000001203 */
[----:B---3--:R-:W-:Y:S01]  /*3d60*/  IMAD.MOV R11, RZ, RZ, -R11 ;  /* 0x000000ffff0b7224 */ /* 0x008fe200078e0a0b */
[----:B------:R-:W-:-:S05]  /*3d70*/  SHF.R.U32.HI R2, RZ, R10, R3 ;  /* 0x0000000aff027219 */ /* 0x000fca0000011603 */
[----:B------:R-:W1:Y:S01]  /*3d80*/  LDC R26, c[0x0][0x148] ;  /* 0x00005200ff1a7b82 */ /* 0x000e620000000800 */
[-CC-:B--2---:R-:W-:Y:S02]  /*3d90*/  SHF.R.U64 R22, R23, R25.reuse, R2.reuse ;  /* 0x0000001917167219 */ /* 0x184fe40000001202 */
[----:B------:R-:W-:-:S05]  /*3da0*/  SHF.R.U32.HI R3, RZ, R25, R2 ;  /* 0x00000019ff037219 */ /* 0x000fca0000011602 */
[----:B------:R-:W2:Y:S01]  /*3db0*/  LDC R31, c[0x0][0x648] ;  /* 0x00019200ff1f7b82 */ /* 0x000ea20000000800 */
[-CC-:B----4-:R-:W-:Y:S02]  /*3dc0*/  SHF.R.U64 R25, R22, R30.reuse, R3.reuse ;  /* 0x0000001e16197219 */ /* 0x190fe40000001203 */
[----:B------:R-:W-:-:S03]  /*3dd0*/  SHF.R.U32.HI R3, RZ, R30, R3 ;  /* 0x0000001eff037219 */ /* 0x000fc60000011603 */
[----:B------:R-:W-:Y:S02]  /*3de0*/  IMAD.MOV.U32 R2, RZ, RZ, R25 ;  /* 0x000000ffff027224 */ /* 0x000fe400078e0019 */
[----:B------:R-:W3:Y:S01]  /*3df0*/  LDC R34, c[0x0][0x638] ;  /* 0x00018e00ff227b82 */ /* 0x000ee20000000800 */
[----:B-----5:R-:W-:-:S07]  /*3e00*/  IMAD R27, R21, R11, R28 ;  /* 0x0000000b151b7224 */ /* 0x020fce00078e021c */
[----:B------:R-:W4:Y:S08]  /*3e10*/  LDC R35, c[0x0][0x610] ;  /* 0x00018400ff237b82 */ /* 0x000f300000000800 */
[----:B------:R-:W0:Y:S01]  /*3e20*/  LDC R36, c[0x0][0x600] ;  /* 0x00018000ff247b82 */ /* 0x000e220000000800 */
[----:B-1----:R-:W-:Y:S05]  /*3e30*/  @!P0 BRA `(.L_x_69) ;  /* 0x0000000000288947 */ /* 0x002fea0003800000 */
[----:B------:R-:W1:Y:S02]  /*3e40*/  LDC R2, c[0x0][0x64c] ;  /* 0x00019300ff027b82 */ /* 0x000e640000000800 */
[----:B-1----:R-:W-:-:S05]  /*3e50*/  IADD3 R11, P0, R25, R2, RZ ;  /* 0x00000002190b7210 */ /* 0x002fca0007f1e0ff */
[----:B------:R-:W-:-:S04]  /*3e60*/  IMAD.X R21, RZ, RZ, R3, P0 ;  /* 0x000000ffff157224 */ /* 0x000fc800000e0603 */
[----:B------:R-:W-:-:S04]  /*3e70*/  IMAD.WIDE.U32 R2, R21, R32, RZ ;  /* 0x0000002015027225 */ /* 0x000fc800078e00ff */
[----:B0-----:R-:W-:-:S04]  /*3e80*/  IMAD.WIDE.U32 R6, P0, R11, R33, R2 ;  /* 0x000000210b067225 */ /* 0x001fc80007800002 */
[----:B------:R-:W-:-:S04]  /*3e90*/  IMAD.WIDE.U32 R2, R11, R32, RZ ;  /* 0x000000200b027225 */ /* 0x000fc800078e00ff */
[----:B------:R-:W-:Y:S01]  /*3ea0*/  IMAD.X R11, RZ, RZ, RZ, P0 ;  /* 0x000000ffff0b7224 */ /* 0x000fe200000e06ff */
[----:B------:R-:W-:Y:S01]  /*3eb0*/  IADD3 RZ, P0, R3, R6, RZ ;  /* 0x0000000603ff7210 */ /* 0x000fe20007f1e0ff */
[----:B------:R-:W-:-:S04]  /*3ec0*/  IMAD.MOV.U32 R10, RZ, RZ, R7 ;  /* 0x000000ffff0a7224 */ /* 0x000fc800078e0007 */
[----:B------:R-:W-:-:S08]  /*3ed0*/  IMAD.WIDE.U32.X R2, R21, R33, R10, P0 ;  /* 0x0000002115027225 */ /* 0x000fd000000e040a */
.L_x_69:
[----:B--2---:R-:W-:Y:S01]  /*3ee0*/  SHF.R.U64 R3, R2, R31, R3 ;  /* 0x0000001f02037219 */ /* 0x004fe20000001203 */
[----:B0-----:R-:W-:Y:S01]  /*3ef0*/  IMAD.MOV R24, RZ, RZ, -R24 ;  /* 0x000000ffff187224 */ /* 0x001fe200078e0a18 */
[----:B------:R-:W-:-:S03]  /*3f00*/  LOP3.LUT R2, R22, R19, RZ, 0xc0, !PT ;  /* 0x0000001316027212 */ /* 0x000fc600078ec0ff */
[----:B------:R-:W-:Y:S02]  /*3f10*/  IMAD.MOV R6, RZ, RZ, -R3 ;  /* 0x000000ffff067224 */ /* 0x000fe400078e0a03 */
[----:B------:R-:W-:Y:S02]  /*3f20*/  @P2 IMAD R27, R26, R24, R29 ;  /* 0x000000181a1b2224 */ /* 0x000fe400078e021d */
[----:B------:R-:W-:Y:S01]  /*3f30*/  IMAD R26, R15, R3, R2 ;  /* 0x000000030f1a7224 */ /* 0x000fe200078e0202 */
[----:B------:R-:W-:Y:S01]  /*3f40*/  LOP3.LUT R3, R23, R18, RZ, 0xc0, !PT ;  /* 0x0000001217037212 */ /* 0x000fe200078ec0ff */
[----:B---3--:R-:W-:Y:S02]  /*3f50*/  IMAD R2, R6, R34, R25 ;  /* 0x0000002206027224 */ /* 0x008fe400078e0219 */
[----:B----4-:R-:W-:Y:S02]  /*3f60*/  IMAD R26, R26, R35, R27 ;  /* 0x000000231a1a7224 */ /* 0x010fe400078e021b */
[----:B------:R-:W-:-:S02]  /*3f70*/  IMAD R3, R2, R36, R3 ;  /* 0x0000002402037224 */ /* 0x000fc400078e0203 */
[----:B------:R-:W-:-:S03]  /*3f80*/  IMAD.MOV.U32 R6, RZ, RZ, 0x1 ;  /* 0x00000001ff067424 */ /* 0x000fc600078e00ff */
[----:B------:R-:W-:Y:S02]  /*3f90*/  SEL R11, R3, R26, !P2 ;  /* 0x0000001a030b7207 */ /* 0x000fe40005000000 */
[----:B------:R-:W-:Y:S02]  /*3fa0*/  PRMT R2, R6, 0x7610, R2 ;  /* 0x0000761006027816 */ /* 0x000fe40000000002 */
[----:B------:R-:W-:-:S07]  /*3fb0*/  SEL R26, R26, R3, !P2 ;  /* 0x000000031a1a7207 */ /* 0x000fce0005000000 */
.L_x_67:
[----:B------:R-:W-:Y:S01]  /*3fc0*/  LOP3.LUT P0, RZ, R2, 0xff, RZ, 0xc0, !PT ;  /* 0x000000ff02ff7812 */ /* 0x000fe2000780c0ff */
[----:B-1-34-:R-:W-:-:S12]  /*3fd0*/  IMAD.MOV.U32 R23, RZ, RZ, R26 ;  /* 0x000000ffff177224 */ /* 0x01afd800078e001a */
[----:B------:R-:W-:Y:S05]  /*3fe0*/  @P0 BRA `(.L_x_70) ;  /* 0xffffffd400bc0947 */ /* 0x000fea000383ffff */
[----:B------:R-:W-:Y:S05]  /*3ff0*/  EXIT ;  /* 0x000000000000794d */ /* 0x000fea0003800000 */
.L_x_4:
        /* <DEDUP_REMOVED lines=26> */
.L_x_72:
[--C-:B------:R-:W-:Y:S01]  /*41a0*/  SHF.R.U64 R16, R14, R18, R15.reuse ;  /* 0x000000120e107219 */ /* 0x100fe2000000120f */
[----:B------:R-:W0:Y:S01]  /*41b0*/  LDC R22, c[0x0][0x618] ;  /* 0x00018600ff167b82 */ /* 0x000e220000000800 */
[----:B------:R-:W-:Y:S01]  /*41c0*/  I2FP.F32.U32 R10, R6 ;  /* 0x00000006000a7245 */ /* 0x000fe20000201000 */
[----:B------:R-:W-:Y:S01]  /*41d0*/  ULDC UR4, c[0x0][0x150] ;  /* 0x0000540000047ab9 */ /* 0x000fe20000000800 */
[----:B------:R-:W-:Y:S02]  /*41e0*/  SHF.R.U32.HI R7, RZ, R18, R15 ;  /* 0x00000012ff077219 */ /* 0x000fe4000001160f */
[----:B------:R-:W-:Y:S01]  /*41f0*/  IADD3 R13, P0, RZ, -R16, RZ ;  /* 0x80000010ff0d7210 */ /* 0x000fe20007f1e0ff */
[----:B------:R-:W-:Y:S01]  /*4200*/  FMUL R15, R10, UR4 ;  /* 0x000000040a0f7c20 */ /* 0x000fe20008400000 */
[----:B------:R-:W-:Y:S01]  /*4210*/  ULDC UR4, c[0x0][0x154] ;  /* 0x0000550000047ab9 */ /* 0x000fe20000000800 */
[----:B------:R-:W1:Y:S02]  /*4220*/  LDC.64 R24, c[0x0][0x640] ;  /* 0x00019000ff187b82 */ /* 0x000e640000000a00 */
[----:B------:R-:W-:-:S02]  /*4230*/  IMAD.X R7, RZ, RZ, ~R7, P0 ;  /* 0x000000ffff077224 */ /* 0x000fc400000e0e07 */
[----:B------:R-:W2:Y:S01]  /*4240*/  F2I.U32.TRUNC.NTZ R15, R15 ;  /* 0x0000000f000f7305 */ /* 0x000ea2000020f000 */
[----:B------:R-:W-:-:S03]  /*4250*/  IMAD.WIDE.U32 R10, R13, R20, R8 ;  /* 0x000000140d0a7225 */ /* 0x000fc600078e0008 */
[----:B------:R-:W3:Y:S01]  /*4260*/  LDC R17, c[0x0][0x144] ;  /* 0x00005100ff117b82 */ /* 0x000ee20000000800 */
[----:B------:R-:W-:-:S04]  /*4270*/  IMAD R12, R7, R20, RZ ;  /* 0x00000014070c7224 */ /* 0x000fc800078e02ff */
[----:B------:R-:W-:Y:S02]  /*4280*/  IMAD R7, R13, R21, R12 ;  /* 0x000000150d077224 */ /* 0x000fe400078e020c */
[----:B------:R-:W-:Y:S01]  /*4290*/  IMAD.MOV.U32 R12, RZ, RZ, -0x1 ;  /* 0xffffffffff0c7424 */ /* 0x000fe200078e00ff */
[----:B------:R-:W4:Y:S01]  /*42a0*/  LDC R18, c[0x0][0x608] ;  /* 0x00018200ff127b82 */ /* 0x000f220000000800 */
[----:B------:R-:W-:Y:S01]  /*42b0*/  IMAD.IADD R7, R11, 0x1, R7 ;  /* 0x000000010b077824 */ /* 0x000fe200078e0207 */
[----:B------:R-:W-:-:S04]  /*42c0*/  I2FP.F32.U32 R11, R5 ;  /* 0x00000005000b7245 */ /* 0x000fc80000201000 */
[-C--:B0-----:R-:W-:Y:S01]  /*42d0*/  SHF.R.U64 R14, R10, R22.reuse, R7 ;  /* 0x000000160a0e7219 */ /* 0x081fe20000001207 */
[----:B--2---:R-:W-:Y:S01]  /*42e0*/  IMAD.MOV R10, RZ, RZ, -R15 ;  /* 0x000000ffff0a7224 */ /* 0x004fe200078e0a0f */
[----:B------:R-:W0:Y:S01]  /*42f0*/  LDC R13, c[0x0][0x658] ;  /* 0x00019600ff0d7b82 */ /* 0x000e220000000800 */
[----:B-1----:R-:W-:Y:S01]  /*4300*/  ISETP.NE.U32.AND P0, PT, R24, RZ, PT ;  /* 0x000000ff1800720c */ /* 0x002fe20003f05070 */
[----:B------:R-:W-:Y:S01]  /*4310*/  FMUL R11, R11, UR4 ;  /* 0x000000040b0b7c20 */ /* 0x000fe20008400000 */
[----:B------:R-:W-:Y:S02]  /*4320*/  SHF.R.U32.HI R7, RZ, R22, R7 ;  /* 0x00000016ff077219 */ /* 0x000fe40000011607 */
[----:B------:R-:W-:-:S03]  /*4330*/  ISETP.NE.AND.EX P0, PT, R25, RZ, PT, P0 ;  /* 0x000000ff1900720c */ /* 0x000fc60003f05300 */
[----:B------:R-:W1:Y:S01]  /*4340*/  LDC R20, c[0x0][0x148] ;  /* 0x00005200ff147b82 */ /* 0x000e620000000800 */
[----:B---3--:R-:W-:Y:S02]  /*4350*/  IMAD R23, R17, R10, R6 ;  /* 0x0000000a11177224 */ /* 0x008fe400078e0206 */
[----:B------:R-:W-:-:S05]  /*4360*/  IMAD.MOV.U32 R10, RZ, RZ, 0x1 ;  /* 0x00000001ff0a7424 */ /* 0x000fca00078e00ff */
[----:B------:R-:W2:Y:S01]  /*4370*/  LDC R21, c[0x0][0x600] ;  /* 0x00018000ff157b82 */ /* 0x000ea20000000800 */
[-CC-:B----4-:R-:W-:Y:S02]  /*4380*/  SHF.R.U64 R17, R14, R18.reuse, R7.reuse ;  /* 0x000000120e117219 */ /* 0x190fe40000001207 */
[----:B------:R-:W-:Y:S02]  /*4390*/  SHF.R.U32.HI R6, RZ, R18, R7 ;  /* 0x00000012ff067219 */ /* 0x000fe40000011607 */
[----:B------:R3:W4:Y:S03]  /*43a0*/  F2I.U32.TRUNC.NTZ R18, R11 ;  /* 0x0000000b00127305 */ /* 0x000726000020f000 */
[----:B------:R-:W1:Y:S01]  /*43b0*/  LDC R26, c[0x0][0x648] ;  /* 0x00019200ff1a7b82 */ /* 0x000e620000000800 */
[-C--:B0-----:R-:W-:Y:S02]  /*43c0*/  SHF.R.U64 R19, R17, R13.reuse, R6 ;  /* 0x0000000d11137219 */ /* 0x081fe40000001206 */
[----:B------:R-:W-:-:S02]  /*43d0*/  SHF.L.U32 R12, R12, R13, RZ ;  /* 0x0000000d0c0c7219 */ /* 0x000fc400000006ff */
[-C--:B------:R-:W-:Y:S01]  /*43e0*/  SHF.R.U32.HI R7, RZ, R13.reuse, R6 ;  /* 0x0000000dff077219 */ /* 0x080fe20000011606 */
[----:B------:R-:W-:Y:S01]  /*43f0*/  IMAD.MOV.U32 R6, RZ, RZ, R19 ;  /* 0x000000ffff067224 */ /* 0x000fe200078e0013 */
[----:B------:R-:W-:Y:S01]  /*4400*/  SHF.L.U32 R22, R10, R13, RZ ;  /* 0x0000000d0a167219 */ /* 0x000fe200000006ff */
[----:B------:R-:W0:Y:S01]  /*4410*/  LDC R27, c[0x0][0x638] ;  /* 0x00018e00ff1b7b82 */ /* 0x000e220000000800 */
[----:B------:R-:W-:-:S07]  /*4420*/  LOP3.LUT R28, RZ, R12, RZ, 0x33, !PT ;  /* 0x0000000cff1c7212 */ /* 0x000fce00078e33ff */
[----:B------:R-:W0:Y:S01]  /*4430*/  LDC R29, c[0x0][0x610] ;  /* 0x00018400ff1d7b82 */ /* 0x000e220000000800 */
[----:B---34-:R-:W-:Y:S05]  /*4440*/  @!P0 BRA `(.L_x_73) ;  /* 0x0000000000288947 */ /* 0x018fea0003800000 */
[----:B------:R-:W3:Y:S02]  /*4450*/  LDC R6, c[0x0][0x64c] ;  /* 0x00019300ff067b82 */ /* 0x000ee40000000800 */
[----:B---3--:R-:W-:-:S05]  /*4460*/  IADD3 R13, P0, R19, R6, RZ ;  /* 0x00000006130d7210 */ /* 0x008fca0007f1e0ff */
        /* <DEDUP_REMOVED lines=8> */
.L_x_73:
[----:B-1----:R-:W-:Y:S01]  /*44f0*/  SHF.R.U64 R7, R6, R26, R7 ;  /* 0x0000001a06077219 */ /* 0x002fe20000001207 */
        /* <DEDUP_REMOVED lines=10> */
[----:B------:R-:W-:Y:S02]  /*45a0*/  IMAD.MOV.U32 R10, RZ, RZ, 0x1 ;  /* 0x00000001ff0a7424 */ /* 0x000fe400078e00ff */
[----:B------:R-:W-:Y:S01]  /*45b0*/  IMAD.MOV.U32 R13, RZ, RZ, R16 ;  /* 0x000000ffff0d7224 */ /* 0x000fe200078e0010 */
[----:B------:R-:W-:Y:S02]  /*45c0*/  SEL R18, R6, R17, !P2 ;  /* 0x0000001106127207 */ /* 0x000fe40005000000 */
[----:B------:R-:W-:-:S07]  /*45d0*/  SEL R17, R17, R6, !P2 ;  /* 0x0000000611117207 */ /* 0x000fce0005000000 */
.L_x_71:
[----:B------:R-:W-:-:S08]  /*45e0*/  NOP ;  /* 0x0000000000007918 */ /* 0x000fd00000000000 */
[----:B------:R-:W0:-:S00]  /*45f0*/  USETMAXREG.DEALLOC.CTAPOOL 0x28 ;  /* 0x00000028000079c8 */ /* 0x000e0000080e0500 */
[----:B0-----:R-:W-:-:S13]  /*4600*/  ISETP.NE.AND P0, PT, R4, RZ, PT ;  /* 0x000000ff0400720c */ /* 0x001fda0003f05270 */
[----:B------:R-:W-:Y:S05]  /*4610*/  @P0 EXIT ;  /* 0x000000000000094d */ /* 0x000fea0003800000 */
[----:B------:R-:W-:Y:S01]  /*4620*/  LOP3.LUT P0, RZ, R10, 0xff, RZ, 0xc0, !PT ;  /* 0x000000ff0aff7812 */ /* 0x000fe2000780c0ff */
[----:B------:R-:W-:Y:S02]  /*4630*/  IMAD.MOV.U32 R10, RZ, RZ, 0x1 ;  /* 0x00000001ff0a7424 */ /* 0x000fe400078e00ff */
[----:B------:R-:W-:-:S10]  /*4640*/  IMAD.MOV.U32 R11, RZ, RZ, RZ ;  /* 0x000000ffff0b7224 */ /* 0x000fd400078e00ff */
[----:B------:R-:W-:Y:S05]  /*4650*/  @!P0 BRA `(.L_x_74) ;  /* 0x0000000c00248947 */ /* 0x000fea0003800000 */
[----:B------:R-:W0:Y:S01]  /*4660*/  LDC R4, c[0x0][0x28c] ;  /* 0x0000a300ff047b82 */ /* 0x000e220000000800 */
[----:B------:R-:W-:Y:S01]  /*4670*/  LOP3.LUT P0, RZ, R2, 0x1f, RZ, 0xc0, !PT ;  /* 0x0000001f02ff7812 */ /* 0x000fe2000780c0ff */
[----:B------:R-:W-:Y:S01]  /*4680*/  ULDC UR5, c[0x0][0x658] ;  /* 0x0001960000057ab9 */ /* 0x000fe20000000800 */
[----:B------:R-:W-:Y:S01]  /*4690*/  UMOV UR6, 0xffffffff ;  /* 0xffffffff00067882 */ /* 0x000fe20000000000 */
[----:B------:R-:W-:Y:S01]  /*46a0*/  BSSY B0, `(.L_x_74) ;  /* 0x00000c4000007945 */ /* 0x000fe20003800000 */
[----:B------:R-:W-:Y:S01]  /*46b0*/  USHF.L.U32 UR6, UR6, UR5, URZ ;  /* 0x0000000506067299 */ /* 0x000fe2000800063f */
[C---:B------:R-:W-:Y:S01]  /*46c0*/  ISETP.NE.AND P3, PT, R3.reuse, RZ, PT ;  /* 0x000000ff0300720c */ /* 0x040fe20003f65270 */
[----:B------:R-:W-:Y:S01]  /*46d0*/  IMAD.MOV.U32 R15, RZ, RZ, 0x1 ;  /* 0x00000001ff0f7424 */ /* 0x000fe200078e00ff */
[----:B------:R-:W-:Y:S01]  /*46e0*/  ISETP.NE.OR P0, PT, R3, RZ, !P0 ;  /* 0x000000ff0300720c */ /* 0x000fe20004705670 */
[----:B------:R-:W-:Y:S01]  /*46f0*/  IMAD.MOV.U32 R10, RZ, RZ, 0x1 ;  /* 0x00000001ff0a7424 */ /* 0x000fe200078e00ff */
[----:B------:R-:W-:Y:S01]  /*4700*/  LOP3.LUT R16, R0, 0x2, RZ, 0xfc, !PT ;  /* 0x0000000200107812 */ /* 0x000fe200078efcff */
[----:B------:R-:W-:Y:S01]  /*4710*/  IMAD.MOV.U32 R11, RZ, RZ, RZ ;  /* 0x000000ffff0b7224 */ /* 0x000fe200078e00ff */
[----:B------:R-:W-:Y:S01]  /*4720*/  ULDC UR4, c[0x0][0x600] ;  /* 0x0001800000047ab9 */ /* 0x000fe20000000800 */
[----:B------:R-:W-:Y:S01]  /*4730*/  UMOV UR7, 0x1 ;  /* 0x0000000100077882 */ /* 0x000fe20000000000 */
[----:B------:R-:W-:-:S02]  /*4740*/  UIADD3 UR16, UR4, -0x1, URZ ;  /* 0xffffffff04107890 */ /* 0x000fc4000fffe03f */
[----:B------:R-:W-:Y:S02]  /*4750*/  USHF.L.U32 UR20, UR7, UR5, URZ ;  /* 0x0000000507147299 */ /* 0x000fe4000800063f */
[----:B------:R-:W-:Y:S01]  /*4760*/  ULOP3.LUT UR17, URZ, UR6, URZ, 0x33, !UPT ;  /* 0x000000063f117292 */ /* 0x000fe2000f8e333f */
[----:B------:R-:W-:Y:S01]  /*4770*/  ULDC.64 UR22, c[0x0][0x198] ;  /* 0x0000660000167ab9 */ /* 0x000fe20000000a00 */
[----:B0-----:R-:W-:-:S05]  /*4780*/  VIADD R4, R4, 0x1f ;  /* 0x0000001f04047836 */ /* 0x001fca0000000000 */
[----:B------:R-:W-:-:S04]  /*4790*/  SHF.R.S32.HI R5, RZ, 0x1f, R4 ;  /* 0x0000001fff057819 */ /* 0x000fc80000011404 */
[----:B------:R-:W-:-:S04]  /*47a0*/  LEA.HI R5, R5, R4, RZ, 0x5 ;  /* 0x0000000405057211 */ /* 0x000fc800078f28ff */
[----:B------:R-:W-:-:S05]  /*47b0*/  SHF.R.S32.HI R14, RZ, 0x5, R5 ;  /* 0x00000005ff0e7819 */ /* 0x000fca0000011405 */
[----:B------:R-:W-:-:S07]  /*47c0*/  VIADD R12, R14, 0x1 ;  /* 0x000000010e0c7836 */ /* 0x000fce0000000000 */
.L_x_86:
[----:B------:R-:W-:-:S03]  /*47d0*/  UMOV UR4, 0xffffffff ;  /* 0xffffffff00047882 */ /* 0x000fc60000000000 */
[----:B------:R-:W-:Y:S05]  /*47e0*/  BRA.DIV UR4, `(.L_x_75) ;  /* 0x0000002604747947 */ /* 0x000fea000b800000 */
[----:B------:R-:W-:-:S13]  /*47f0*/  ELECT P1, URZ, PT ;  /* 0x00000000003f782f */ /* 0x000fda0003820000 */
.L_x_138:
[----:B------:R-:W0:Y:S01]  /*4800*/  LDC R2, c[0x0][0x28c] ;  /* 0x0000a300ff027b82 */ /* 0x000e220000000800 */
[----:B------:R-:W-:Y:S01]  /*4810*/  BSSY B1, `(.L_x_76) ;  /* 0x0000037000017945 */ /* 0x000fe20003800000 */
[----:B0-----:R-:W-:-:S13]  /*4820*/  ISETP.LT.OR P1, PT, R2, 0x1, !P1 ;  /* 0x000000010200780c */ /* 0x001fda0004f21670 */
[----:B------:R-:W-:Y:S05]  /*4830*/  @P1 BRA `(.L_x_77) ;  /* 0x0000000000d01947 */ /* 0x000fea0003800000 */
[----:B------:R-:W-:Y:S02]  /*4840*/  IMAD.SHL.U32 R18, R18, 0x20, RZ ;  /* 0x0000002012127824 */ /* 0x000fe400078e00ff */
[----:B------:R-:W-:Y:S02]  /*4850*/  IMAD.SHL.U32 R17, R17, 0x80, RZ ;  /* 0x0000008011117824 */ /* 0x000fe400078e00ff */
[----:B------:R-:W-:Y:S02]  /*4860*/  IMAD.MOV.U32 R19, RZ, RZ, RZ ;  /* 0x000000ffff137224 */ /* 0x000fe400078e00ff */
[----:B------:R-:W-:Y:S02]  /*4870*/  IMAD.MOV.U32 R2, RZ, RZ, R12 ;  /* 0x000000ffff027224 */ /* 0x000fe400078e000c */
[----:B------:R-:W-:Y:S02]  /*4880*/  IMAD.MOV.U32 R3, RZ, RZ, R10 ;  /* 0x000000ffff037224 */ /* 0x000fe400078e000a */
[----:B------:R-:W-:-:S07]  /*4890*/  IMAD.MOV.U32 R4, RZ, RZ, R11 ;  /* 0x000000ffff047224 */ /* 0x000fce00078e000b */
.L_x_81:
[----:B------:R-:W0:Y:S01]  /*48a0*/  S2R R6, SR_CgaCtaId ;  /* 0x0000000000067919 */ /* 0x000e220000008800 */
[----:B------:R-:W-:-:S04]  /*48b0*/  MOV R5, 0x400 ;  /* 0x0000040000057802 */ /* 0x000fc80000000f00 */
[----:B0-----:R-:W-:Y:S02]  /*48c0*/  LEA R7, R6, R5, 0x18 ;  /* 0x0000000506077211 */ /* 0x001fe400078ec0ff */
[----:B------:R-:W-:Y:S01]  /*48d0*/  SHF.L.U32 R5, R3, 0x1f, RZ ;  /* 0x0000001f03057819 */ /* 0x000fe200000006ff */
[----:B------:R-:W0:Y:S02]  /*48e0*/  @!P3 LDC R6, c[0x0][0x500] ;  /* 0x00014000ff06bb82 */ /* 0x000e240000000800 */
[----:B------:R-:W-:-:S04]  /*48f0*/  IMAD R20, R4, 0x8, R7 ;  /* 0x0000000804147824 */ /* 0x000fc800078e0207 */
[----:B------:R-:W1:Y:S02]  /*4900*/  SYNCS.PHASECHK.TRANS64.TRYWAIT P1, [R20+URZ+0x168], R5 ;  /* 0x00016805140075a7 */ /* 0x000e64000802017f */
[----:B-1----:R-:W-:Y:S05]  /*4910*/  @!P1 BRA `(.L_x_78) ;  /* 0x0000002400489947 */ /* 0x002fea0003800000 */
.L_x_139:
[----:B-1----:R-:W-:Y:S01]  /*4920*/  PRMT R5, R16, 0x9910, RZ ;  /* 0x0000991010057816 */ /* 0x002fe200000000ff */
[----:B0-----:R0:W-:Y:S03]  /*4930*/  @!P3 SYNCS.ARRIVE.TRANS64 RZ, [R20+URZ], R6 ;  /* 0x0000000614ffb9a7 */ /* 0x0011e6000800003f */
[----:B------:R-:W-:-:S13]  /*4940*/  ISETP.NE.AND P1, PT, R5, 0x2, PT ;  /* 0x000000020500780c */ /* 0x000fda0003f25270 */
[----:B0-----:R-:W-:Y:S05]  /*4950*/  @P1 BRA `(.L_x_79) ;  /* 0x0000000000041947 */ /* 0x001fea0003800000 */
[----:B------:R-:W-:Y:S01]  /*4960*/  BPT.TRAP 0x1 ;  /* 0x000000040000795c */ /* 0x000fe20000300000 */
.L_x_79:
[----:B------:R-:W-:Y:S05]  /*4970*/  @P0 BRA `(.L_x_80) ;  /* 0x0000000000040947 */ /* 0x000fea0003800000 */
[----:B------:R-:W-:Y:S01]  /*4980*/  BPT.TRAP 0x1 ;  /* 0x000000040000795c */ /* 0x000fe20000300000 */
.L_x_80:
[--C-:B------:R-:W-:Y:S01]  /*4990*/  IMAD R5, R4, 0x1000, R7.reuse ;  /* 0x0000100004057824 */ /* 0x100fe200078e0207 */
[----:B------:R-:W-:Y:S01]  /*49a0*/  R2UR UR9, R20 ;  /* 0x00000000140972ca */ /* 0x000fe200000e0000 */
[----:B------:R-:W-:Y:S01]  /*49b0*/  IMAD R7, R4, 0x400, R7 ;  /* 0x0000040004077824 */ /* 0x000fe200078e0207 */
[----:B------:R-:W-:Y:S01]  /*49c0*/  UIADD3 UR4, UP0, UR22, 0xf0, URZ ;  /* 0x000000f016047890 */ /* 0x000fe2000ff1e03f */
[----:B------:R-:W-:Y:S01]  /*49d0*/  VIADD R2, R2, 0xffffffff ;  /* 0xffffffff02027836 */ /* 0x000fe20000000000 */
[----:B------:R-:W-:Y:S01]  /*49e0*/  R2UR UR5, R5 ;  /* 0x00000000050572ca */ /* 0x000fe200000e0000 */
[----:B------:R-:W-:Y:S01]  /*49f0*/  UIADD3 UR24, UP1, UR22, 0x1f0, URZ ;  /* 0x000001f016187890 */ /* 0x000fe2000ff3e03f */
[----:B------:R-:W-:Y:S01]  /*4a00*/  R2UR UR8, R7 ;  /* 0x00000000070872ca */ /* 0x000fe200000e0000 */
[----:B------:R-:W-:Y:S01]  /*4a10*/  VIADD R4, R4, 0x1 ;  /* 0x0000000104047836 */ /* 0x000fe20000000000 */
[----:B------:R-:W-:Y:S01]  /*4a20*/  R2UR UR11, R17 ;  /* 0x00000000110b72ca */ /* 0x000fe200000e0000 */
[----:B------:R-:W-:Y:S01]  /*4a30*/  UIADD3.X UR25, URZ, UR23, URZ, UP1, !UPT ;  /* 0x000000173f197290 */ /* 0x000fe20008ffe43f */
[----:B------:R-:W-:Y:S01]  /*4a40*/  R2UR UR10, R19 ;  /* 0x00000000130a72ca */ /* 0x000fe200000e0000 */
[----:B------:R-:W-:Y:S01]  /*4a50*/  UMOV UR6, 0x0 ;  /* 0x0000000000067882 */ /* 0x000fe20000000000 */
[----:B------:R-:W-:Y:S01]  /*4a60*/  R2UR UR12, R13 ;  /* 0x000000000d0c72ca */ /* 0x000fe200000e0000 */
[----:B------:R-:W-:Y:S01]  /*4a70*/  UMOV UR7, 0x10000000 ;  /* 0x1000000000077882 */ /* 0x000fe20000000000 */
[----:B------:R-:W-:Y:S01]  /*4a80*/  R2UR UR21, R18 ;  /* 0x00000000121572ca */ /* 0x000fe200000e0000 */
[----:B------:R-:W-:Y:S01]  /*4a90*/  VIADD R19, R19, 0x20 ;  /* 0x0000002013137836 */ /* 0x000fe20000000000 */
[----:B------:R-:W-:Y:S01]  /*4aa0*/  ISETP.GT.AND P4, PT, R2, 0x1, PT ;  /* 0x000000010200780c */ /* 0x000fe20003f84270 */
[----:B------:R-:W-:Y:S01]  /*4ab0*/  UIADD3 UR14, UR5, 0x380, URZ ;  /* 0x00000380050e7890 */ /* 0x000fe2000fffe03f */
[----:B------:R-:W-:Y:S01]  /*4ac0*/  ISETP.NE.AND P1, PT, R4, 0x2d, PT ;  /* 0x0000002d0400780c */ /* 0x000fe20003f25270 */
[----:B------:R-:W-:-:S02]  /*4ad0*/  UIADD3.X UR5, URZ, UR23, URZ, UP0, !UPT ;  /* 0x000000173f057290 */ /* 0x000fc400087fe43f */
[----:B------:R-:W-:Y:S01]  /*4ae0*/  UIADD3 UR15, UR8, 0x2d380, URZ ;  /* 0x0002d380080f7890 */ /* 0x000fe2000fffe03f */
[----:B------:R-:W-:Y:S02]  /*4af0*/  SEL R6, RZ, 0x1, P1 ;  /* 0x00000001ff067807 */ /* 0x000fe40000800000 */
[----:B------:R-:W-:Y:S01]  /*4b00*/  UMOV UR8, UR14 ;  /* 0x0000000e00087c82 */ /* 0x000fe20008000000 */
[----:B------:R-:W-:Y:S02]  /*4b10*/  SEL R4, R4, RZ, P1 ;  /* 0x000000ff04047207 */ /* 0x000fe40000800000 */
[----:B------:R-:W-:Y:S01]  /*4b20*/  LOP3.LUT R3, R3, R6, RZ, 0x3c, !PT ;  /* 0x0000000603037212 */ /* 0x000fe200078e3cff */
[----:B------:R0:W-:Y:S02]  /*4b30*/  UTMALDG.3D [UR8], [UR4], desc[UR6] ;  /* 0x00000608040075b4 */ /* 0x0001e40008011000 */
[----:B0-----:R-:W-:Y:S01]  /*4b40*/  UMOV UR8, UR15 ;  /* 0x0000000f00087c82 */ /* 0x001fe20008000000 */
[----:B------:R-:W-:-:S02]  /*4b50*/  UMOV UR11, UR21 ;  /* 0x00000015000b7c82 */ /* 0x000fc40008000000 */
[----:B------:R0:W-:Y:S02]  /*4b60*/  UTMALDG.3D [UR8], [UR24], desc[UR6] ;  /* 0x00000608180075b4 */ /* 0x0001e40008011000 */
[----:B0-----:R-:W-:Y:S05]  /*4b70*/  @P4 BRA `(.L_x_81) ;  /* 0xfffffffc00484947 */ /* 0x001fea000383ffff */
.L_x_77:
[----:B------:R-:W-:Y:S05]  /*4b80*/  BSYNC B1 ;  /* 0x0000000000017941 */ /* 0x000fea0003800000 */
.L_x_76:
[----:B------:R-:W-:Y:S01]  /*4b90*/  LOP3.LUT P5, RZ, R15, 0xff, RZ, 0xc0, !PT ;  /* 0x000000ff0fff7812 */ /* 0x000fe200078ac0ff */
[C---:B------:R-:W-:Y:S01]  /*4ba0*/  IMAD.IADD R4, R14.reuse, 0x1, R11 ;  /* 0x000000010e047824 */ /* 0x040fe200078e020b */
[----:B------:R-:W-:Y:S01]  /*4bb0*/  ULDC.64 UR4, c[0x0][0x650] ;  /* 0x0001940000047ab9 */ /* 0x000fe20000000a00 */
[----:B------:R-:W-:Y:S01]  /*4bc0*/  ISETP.GE.U32.AND P4, PT, R14, 0x2d, PT ;  /* 0x0000002d0e00780c */ /* 0x000fe20003f86070 */
[----:B------:R-:W-:Y:S01]  /*4bd0*/  BSSY B1, `(.L_x_82) ;  /* 0x000006e000017945 */ /* 0x000fe20003800000 */
[C---:B------:R-:W-:Y:S01]  /*4be0*/  IMAD.WIDE.U32 R2, R4.reuse, 0x6c16c16d, RZ ;  /* 0x6c16c16d04027825 */ /* 0x040fe200078e00ff */
[C---:B------:R-:W-:Y:S02]  /*4bf0*/  ISETP.GT.U32.AND P1, PT, R4.reuse, 0x2c, PT ;  /* 0x0000002c0400780c */ /* 0x040fe40003f24070 */
[----:B------:R-:W-:Y:S01]  /*4c00*/  PRMT R15, RZ, 0x7610, R15 ;  /* 0x00007610ff0f7816 */ /* 0x000fe2000000000f */
[----:B------:R-:W-:Y:S01]  /*4c10*/  IMAD.IADD R2, R4, 0x1, -R3 ;  /* 0x0000000104027824 */ /* 0x000fe200078e0a03 */
[----:B------:R-:W-:Y:S01]  /*4c20*/  ISETP.LT.U32.AND P1, PT, R14, 0x2d, P1 ;  /* 0x0000002d0e00780c */ /* 0x000fe20000f21070 */
[----:B------:R-:W-:-:S02]  /*4c30*/  IMAD.MOV.U32 R17, RZ, RZ, -0x1 ;  /* 0xffffffffff117424 */ /* 0x000fc400078e00ff */
[----:B------:R-:W0:Y:S01]  /*4c40*/  @P5 S2R R6, SR_CgaCtaId ;  /* 0x0000000000065919 */ /* 0x000e220000008800 */
[----:B------:R-:W-:Y:S01]  /*4c50*/  @P5 MOV R5, 0x400 ;  /* 0x0000040000055802 */ /* 0x000fe20000000f00 */
[----:B------:R-:W-:Y:S01]  /*4c60*/  IMAD.MOV.U32 R18, RZ, RZ, -0x1 ;  /* 0xffffffffff127424 */ /* 0x000fe200078e00ff */
[----:B------:R-:W-:Y:S01]  /*4c70*/  LEA.HI R2, R2, R3, RZ, 0x1f ;  /* 0x0000000302027211 */ /* 0x000fe200078ff8ff */
[----:B------:R-:W-:-:S03]  /*4c80*/  IMAD.MOV.U32 R13, RZ, RZ, -0x1 ;  /* 0xffffffffff0d7424 */ /* 0x000fc600078e00ff */
[--C-:B------:R-:W-:Y:S02]  /*4c90*/  SHF.R.U32.HI R11, RZ, 0x5, R2.reuse ;  /* 0x00000005ff0b7819 */ /* 0x100fe40000011602 */
[----:B------:R-:W-:Y:S02]  /*4ca0*/  PRMT R2, RZ, 0x7610, R2 ;  /* 0x00007610ff027816 */ /* 0x000fe40000000002 */
[----:B0-----:R-:W-:Y:S02]  /*4cb0*/  @P5 LEA R6, R6, R5, 0x18 ;  /* 0x0000000506065211 */ /* 0x001fe400078ec0ff */
[----:B------:R-:W-:Y:S02]  /*4cc0*/  SEL R5, RZ, 0x1, !P1 ;  /* 0x00000001ff057807 */ /* 0x000fe40004800000 */
[----:B------:R-:W-:Y:S01]  /*4cd0*/  IADD3 R8, P1, R8, UR18, RZ ;  /* 0x0000001208087c10 */ /* 0x000fe2000ff3e0ff */
[----:B------:R0:W-:Y:S01]  /*4ce0*/  @P5 SYNCS.ARRIVE.TRANS64.A1T0 RZ, [R6+URZ+0x2e8], RZ ;  /* 0x0002e8ff06ff59a7 */ /* 0x0001e2000810003f */
[----:B------:R-:W-:-:S02]  /*4cf0*/  LOP3.LUT R10, R10, R5, RZ, 0x3c, !PT ;  /* 0x000000050a0a7212 */ /* 0x000fc400078e3cff */
[----:B------:R-:W-:Y:S02]  /*4d00*/  IADD3.X R9, R9, UR13, RZ, P1, !PT ;  /* 0x0000000d09097c10 */ /* 0x000fe40008ffe4ff */
[----:B------:R-:W-:Y:S02]  /*4d10*/  ISETP.GE.U32.AND P1, PT, R8, UR4, PT ;  /* 0x0000000408007c0c */ /* 0x000fe4000bf26070 */
[----:B------:R-:W-:Y:S01]  /*4d20*/  @P4 LOP3.LUT R10, R10, 0x1, R11, 0x78, !PT ;  /* 0x000000010a0a4812 */ /* 0x000fe200078e780b */
[----:B------:R-:W-:Y:S01]  /*4d30*/  IMAD R11, R11, -0x2d, R4 ;  /* 0xffffffd30b0b7824 */ /* 0x000fe200078e0204 */
[----:B------:R-:W-:-:S13]  /*4d40*/  ISETP.GE.U32.AND.EX P1, PT, R9, UR5, PT, P1 ;  /* 0x0000000509007c0c */ /* 0x000fda000bf26110 */
[----:B0-----:R-:W-:Y:S05]  /*4d50*/  @P1 BRA `(.L_x_83) ;  /* 0x0000000400541947 */ /* 0x001fea0003800000 */
[----:B------:R-:W-:Y:S01]  /*4d60*/  ULDC.64 UR4, c[0x0][0x628] ;  /* 0x00018a0000047ab9 */ /* 0x000fe20000000a00 */
[----:B------:R-:W0:Y:S01]  /*4d70*/  S2R R17, SR_CTAID.X ;  /* 0x0000000000117919 */ /* 0x000e220000002500 */
[----:B------:R-:W-:Y:S01]  /*4d80*/  ISETP.NE.U32.AND P1, PT, RZ, UR4, PT ;  /* 0x00000004ff007c0c */ /* 0x000fe2000bf25070 */
[----:B------:R-:W-:Y:S01]  /*4d90*/  ULDC UR7, c[0x0][0x630] ;  /* 0x00018c0000077ab9 */ /* 0x000fe20000000800 */
[----:B------:R-:W-:Y:S01]  /*4da0*/  IMAD.MOV.U32 R2, RZ, RZ, R8 ;  /* 0x000000ffff027224 */ /* 0x000fe200078e0008 */
[----:B------:R-:W1:Y:S01]  /*4db0*/  S2R R13, SR_CTAID.Y ;  /* 0x00000000000d7919 */ /* 0x000e620000002600 */
[----:B------:R-:W-:Y:S01]  /*4dc0*/  ISETP.NE.AND.EX P1, PT, RZ, UR5, PT, P1 ;  /* 0x00000005ff007c0c */ /* 0x000fe2000bf25310 */
[----:B------:R-:W-:-:S12]  /*4dd0*/  IMAD.MOV.U32 R3, RZ, RZ, R9 ;  /* 0x000000ffff037224 */ /* 0x000fd800078e0009 */
[----:B------:R-:W-:Y:S05]  /*4de0*/  @!P1 BRA `(.L_x_84) ;  /* 0x0000000000289947 */ /* 0x000fea0003800000 */
[----:B------:R-:W-:Y:S02]  /*4df0*/  ULDC UR6, c[0x0][0x634] ;  /* 0x00018d0000067ab9 */ /* 0x000fe40000000800 */
[----:B------:R-:W-:-:S05]  /*4e00*/  IADD3 R7, P1, R8, UR6, RZ ;  /* 0x0000000608077c10 */ /* 0x000fca000ff3e0ff */
[----:B------:R-:W-:-:S04]  /*4e10*/  IMAD.X R19, RZ, RZ, R9, P1 ;  /* 0x000000ffff137224 */ /* 0x000fc800008e0609 */
[----:B------:R-:W-:-:S04]  /*4e20*/  IMAD.WIDE.U32 R4, R19, UR4, RZ ;  /* 0x0000000413047c25 */ /* 0x000fc8000f8e00ff */
[----:B------:R-:W-:-:S04]  /*4e30*/  IMAD.WIDE.U32 R4, P1, R7, UR5, R4 ;  /* 0x0000000507047c25 */ /* 0x000fc8000f820004 */
[----:B------:R-:W-:-:S04]  /*4e40*/  IMAD.WIDE.U32 R6, R7, UR4, RZ ;  /* 0x0000000407067c25 */ /* 0x000fc8000f8e00ff */
[----:B------:R-:W-:Y:S01]  /*4e50*/  IMAD.X R3, RZ, RZ, RZ, P1 ;  /* 0x000000ffff037224 */ /* 0x000fe200008e06ff */
[----:B------:R-:W-:Y:S01]  /*4e60*/  IADD3 RZ, P1, R7, R4, RZ ;  /* 0x0000000407ff7210 */ /* 0x000fe20007f3e0ff */
[----:B------:R-:W-:-:S04]  /*4e70*/  IMAD.MOV.U32 R2, RZ, RZ, R5 ;  /* 0x000000ffff027224 */ /* 0x000fc800078e0005 */
[----:B------:R-:W-:-:S08]  /*4e80*/  IMAD.WIDE.U32.X R2, R19, UR5, R2, P1 ;  /* 0x0000000513027c25 */ /* 0x000fd000088e0402 */
.L_x_84:
[--C-:B------:R-:W-:Y:S01]  /*4e90*/  SHF.R.U64 R6, R2, UR7, R3.reuse ;  /* 0x0000000702067c19 */ /* 0x100fe20008001203 */
[----:B------:R-:W-:Y:S01]  /*4ea0*/  ULDC.64 UR4, c[0x0][0x620] ;  /* 0x0001880000047ab9 */ /* 0x000fe20000000a00 */
[----:B------:R-:W-:Y:S01]  /*4eb0*/  SHF.R.U32.HI R2, RZ, UR7, R3 ;  /* 0x00000007ff027c19 */ /* 0x000fe20008011603 */
[----:B------:R-:W-:Y:S01]  /*4ec0*/  IMAD.MOV.U32 R3, RZ, RZ, R9 ;  /* 0x000000ffff037224 */ /* 0x000fe200078e0009 */
[----:B------:R-:W-:Y:S01]  /*4ed0*/  IADD3 R5, P1, RZ, -R6, RZ ;  /* 0x80000006ff057210 */ /* 0x000fe20007f3e0ff */
[----:B------:R-:W2:Y:S01]  /*4ee0*/  LDC R22, c[0x0][0x144] ;  /* 0x00005100ff167b82 */ /* 0x000ea20000000800 */
[----:B0-----:R-:W-:Y:S01]  /*4ef0*/  I2FP.F32.U32 R7, R17 ;  /* 0x0000001100077245 */ /* 0x001fe20000201000 */
[----:B------:R-:W-:Y:S01]  /*4f00*/  ULDC.64 UR8, c[0x0][0x640] ;  /* 0x0001900000087ab9 */ /* 0x000fe20000000a00 */
[----:B------:R-:W-:Y:S01]  /*4f10*/  ULDC UR6, c[0x0][0x608] ;  /* 0x0001820000067ab9 */ /* 0x000fe20000000800 */
[----:B------:R-:W-:Y:S01]  /*4f20*/  IMAD.X R2, RZ, RZ, ~R2, P1 ;  /* 0x000000ffff027224 */ /* 0x000fe200008e0e02 */
[----:B------:R-:W-:-:S03]  /*4f30*/  ISETP.NE.U32.AND P1, PT, RZ, UR8, PT ;  /* 0x00000008ff007c0c */ /* 0x000fc6000bf25070 */
[----:B------:R-:W-:Y:S01]  /*4f40*/  IMAD R4, R2, UR4, RZ ;  /* 0x0000000402047c24 */ /* 0x000fe2000f8e02ff */
[----:B------:R-:W0:Y:S01]  /*4f50*/  LDC R20, c[0x0][0x148] ;  /* 0x00005200ff147b82 */ /* 0x000e220000000800 */
[----:B------:R-:W-:Y:S01]  /*4f60*/  IMAD.MOV.U32 R2, RZ, RZ, R8 ;  /* 0x000000ffff027224 */ /* 0x000fe200078e0008 */
[----:B------:R-:W-:-:S03]  /*4f70*/  ISETP.NE.AND.EX P1, PT, RZ, UR9, PT, P1 ;  /* 0x00000009ff007c0c */ /* 0x000fc6000bf25310 */
[----:B------:R-:W-:Y:S01]  /*4f80*/  IMAD.WIDE.U32 R2, R5, UR4, R2 ;  /* 0x0000000405027c25 */ /* 0x000fe2000f8e0002 */
[----:B------:R-:W-:-:S03]  /*4f90*/  ULDC UR4, c[0x0][0x150] ;  /* 0x0000540000047ab9 */ /* 0x000fc60000000800 */
[----:B------:R-:W-:Y:S02]  /*4fa0*/  IMAD R5, R5, UR5, R4 ;  /* 0x0000000505057c24 */ /* 0x000fe4000f8e0204 */
[----:B------:R-:W-:Y:S01]  /*4fb0*/  FMUL R4, R7, UR4 ;  /* 0x0000000407047c20 */ /* 0x000fe20008400000 */
[----:B------:R-:W-:Y:S01]  /*4fc0*/  ULDC UR4, c[0x0][0x618] ;  /* 0x0001860000047ab9 */ /* 0x000fe20000000800 */
[----:B------:R-:W-:Y:S01]  /*4fd0*/  ULDC UR5, c[0x0][0x154] ;  /* 0x0000550000057ab9 */ /* 0x000fe20000000800 */
[----:B------:R-:W-:-:S03]  /*4fe0*/  IMAD.IADD R3, R3, 0x1, R5 ;  /* 0x0000000103037824 */ /* 0x000fc600078e0205 */
[----:B------:R-:W3:Y:S02]  /*4ff0*/  F2I.U32.TRUNC.NTZ R4, R4 ;  /* 0x0000000400047305 */ /* 0x000ee4000020f000 */
[----:B------:R-:W-:Y:S02]  /*5000*/  SHF.R.U64 R7, R2, UR4, R3 ;  /* 0x0000000402077c19 */ /* 0x000fe40008001203 */
[----:B-1----:R-:W-:-:S05]  /*5010*/  I2FP.F32.U32 R2, R13 ;  /* 0x0000000d00027245 */ /* 0x002fca0000201000 */
[----:B------:R-:W-:Y:S01]  /*5020*/  FMUL R21, R2, UR5 ;  /* 0x0000000502157c20 */ /* 0x000fe20008400000 */
[----:B------:R-:W-:Y:S01]  /*5030*/  SHF.R.U32.HI R2, RZ, UR4, R3 ;  /* 0x00000004ff027c19 */ /* 0x000fe20008011603 */
[----:B------:R-:W-:-:S03]  /*5040*/  ULDC UR4, c[0x0][0x658] ;  /* 0x0001960000047ab9 */ /* 0x000fc60000000800 */
[--C-:B------:R-:W-:Y:S01]  /*5050*/  SHF.R.U64 R19, R7, UR6, R2.reuse ;  /* 0x0000000607137c19 */ /* 0x100fe20008001202 */
[----:B------:R-:W1:Y:S01]  /*5060*/  F2I.U32.TRUNC.NTZ R21, R21 ;  /* 0x0000001500157305 */ /* 0x000e62000020f000 */
[----:B------:R-:W-:Y:S01]  /*5070*/  SHF.R.U32.HI R2, RZ, UR6, R2 ;  /* 0x00000006ff027c19 */ /* 0x000fe20008011602 */
[----:B---3--:R-:W-:-:S03]  /*5080*/  IMAD.MOV R4, RZ, RZ, -R4 ;  /* 0x000000ffff047224 */ /* 0x008fc600078e0a04 */
[--C-:B------:R-:W-:Y:S01]  /*5090*/  SHF.R.U64 R18, R19, UR4, R2.reuse ;  /* 0x0000000413127c19 */ /* 0x100fe20008001202 */
[----:B--2---:R-:W-:Y:S01]  /*50a0*/  IMAD R17, R22, R4, R17 ;  /* 0x0000000416117224 */ /* 0x004fe200078e0211 */
[----:B------:R-:W-:-:S03]  /*50b0*/  SHF.R.U32.HI R23, RZ, UR4, R2 ;  /* 0x00000004ff177c19 */ /* 0x000fc60008011602 */
[----:B------:R-:W-:Y:S02]  /*50c0*/  IMAD.MOV.U32 R2, RZ, RZ, R18 ;  /* 0x000000ffff027224 */ /* 0x000fe400078e0012 */
[----:B------:R-:W-:Y:S01]  /*50d0*/  IMAD.MOV.U32 R3, RZ, RZ, R23 ;  /* 0x000000ffff037224 */ /* 0x000fe200078e0017 */
[----:B------:R-:W-:Y:S06]  /*50e0*/  @!P1 BRA `(.L_x_85) ;  /* 0x0000000000289947 */ /* 0x000fec0003800000 */
[----:B------:R-:W-:Y:S02]  /*50f0*/  ULDC UR4, c[0x0][0x64c] ;  /* 0x0001930000047ab9 */ /* 0x000fe40000000800 */
[----:B------:R-:W-:-:S05]  /*5100*/  IADD3 R3, P1, R18, UR4, RZ ;  /* 0x0000000412037c10 */ /* 0x000fca000ff3e0ff */
[----:B------:R-:W-:-:S04]  /*5110*/  IMAD.X R23, RZ, RZ, R23, P1 ;  /* 0x000000ffff177224 */ /* 0x000fc800008e0617 */
[----:B------:R-:W-:-:S04]  /*5120*/  IMAD.WIDE.U32 R4, R23, UR8, RZ ;  /* 0x0000000817047c25 */ /* 0x000fc8000f8e00ff */
[----:B------:R-:W-:-:S04]  /*5130*/  IMAD.WIDE.U32 R4, P1, R3, UR9, R4 ;  /* 0x0000000903047c25 */ /* 0x000fc8000f820004 */
[----:B------:R-:W-:-:S04]  /*5140*/  IMAD.WIDE.U32 R2, R3, UR8, RZ ;  /* 0x0000000803027c25 */ /* 0x000fc8000f8e00ff */
[----:B------:R-:W-:Y:S01]  /*5150*/  IMAD.MOV.U32 R2, RZ, RZ, R5 ;  /* 0x000000ffff027224 */ /* 0x000fe200078e0005 */
[----:B------:R-:W-:Y:S01]  /*5160*/  IADD3 RZ, P4, R3, R4, RZ ;  /* 0x0000000403ff7210 */ /* 0x000fe20007f9e0ff */
[----:B------:R-:W-:-:S04]  /*5170*/  IMAD.X R3, RZ, RZ, RZ, P1 ;  /* 0x000000ffff037224 */ /* 0x000fc800008e06ff */
[----:B------:R-:W-:-:S08]  /*5180*/  IMAD.WIDE.U32.X R2, R23, UR9, R2, P4 ;  /* 0x0000000917027c25 */ /* 0x000fd0000a0e0402 */
.L_x_85:
[----:B------:R-:W-:Y:S01]  /*5190*/  ULDC UR4, c[0x0][0x648] ;  /* 0x0001920000047ab9 */ /* 0x000fe20000000800 */
[----:B------:R-:W-:Y:S01]  /*51a0*/  LOP3.LUT R19, R19, UR17, RZ, 0xc0, !PT ;  /* 0x0000001113137c12 */ /* 0x000fe2000f8ec0ff */
[----:B-1----:R-:W-:Y:S01]  /*51b0*/  IMAD.MOV R21, RZ, RZ, -R21 ;  /* 0x000000ffff157224 */ /* 0x002fe200078e0a15 */
[----:B------:R-:W-:Y:S01]  /*51c0*/  SHF.R.U64 R2, R2, UR4, R3 ;  /* 0x0000000402027c19 */ /* 0x000fe20008001203 */
[----:B------:R-:W-:Y:S01]  /*51d0*/  ULDC UR4, c[0x0][0x638] ;  /* 0x00018e0000047ab9 */ /* 0x000fe20000000800 */
[----:B------:R-:W-:Y:S01]  /*51e0*/  LOP3.LUT R7, R7, UR16, RZ, 0xc0, !PT ;  /* 0x0000001007077c12 */ /* 0x000fe2000f8ec0ff */
[----:B0-----:R-:W-:Y:S01]  /*51f0*/  @P2 IMAD R17, R20, R21, R13 ;  /* 0x0000001514112224 */ /* 0x001fe200078e020d */
[----:B------:R-:W-:Y:S01]  /*5200*/  ULDC UR5, c[0x0][0x610] ;  /* 0x0001840000057ab9 */ /* 0x000fe20000000800 */
[----:B------:R-:W-:Y:S02]  /*5210*/  IMAD.MOV R3, RZ, RZ, -R2 ;  /* 0x000000ffff037224 */ /* 0x000fe400078e0a02 */
[----:B------:R-:W-:-:S02]  /*5220*/  IMAD R2, R2, UR20, R19 ;  /* 0x0000001402027c24 */ /* 0x000fc4000f8e0213 */
[----:B------:R-:W-:Y:S01]  /*5230*/  IMAD R18, R3, UR4, R18 ;  /* 0x0000000403127c24 */ /* 0x000fe2000f8e0212 */
[----:B------:R-:W-:Y:S01]  /*5240*/  ULDC UR4, c[0x0][0x600] ;  /* 0x0001800000047ab9 */ /* 0x000fe20000000800 */
[----:B------:R-:W-:Y:S02]  /*5250*/  IMAD R17, R2, UR5, R17 ;  /* 0x0000000502117c24 */ /* 0x000fe4000f8e0211 */
[----:B------:R-:W-:Y:S02]  /*5260*/  IMAD R4, R18, UR4, R7 ;  /* 0x0000000412047c24 */ /* 0x000fe4000f8e0207 */
[----:B------:R-:W-:Y:S02]  /*5270*/  IMAD.MOV.U32 R2, RZ, RZ, 0x1 ;  /* 0x00000001ff027424 */ /* 0x000fe400078e00ff */
[----:B------:R-:W-:Y:S01]  /*5280*/  IMAD.MOV.U32 R13, RZ, RZ, R6 ;  /* 0x000000ffff0d7224 */ /* 0x000fe200078e0006 */
[----:B------:R-:W-:Y:S02]  /*5290*/  SEL R18, R4, R17, !P2 ;  /* 0x0000001104127207 */ /* 0x000fe40005000000 */
[----:B------:R-:W-:-:S07]  /*52a0*/  SEL R17, R17, R4, !P2 ;  /* 0x0000000411117207 */ /* 0x000fce0005000000 */
.L_x_83:
[----:B------:R-:W-:Y:S05]  /*52b0*/  BSYNC B1 ;  /* 0x0000000000017941 */ /* 0x000fea0003800000 */
.L_x_82:
[----:B------:R-:W-:-:S13]  /*52c0*/  LOP3.LUT P1, RZ, R2, 0xff, RZ, 0xc0, !PT ;  /* 0x000000ff02ff7812 */ /* 0x000fda000782c0ff */
[----:B------:R-:W-:Y:S05]  /*52d0*/  @P1 BRA `(.L_x_86) ;  /* 0xfffffff4003c1947 */ /* 0x000fea000383ffff */
[----:B------:R-:W-:Y:S05]  /*52e0*/  BSYNC B0 ;  /* 0x0000000000007941 */ /* 0x000fea0003800000 */
.L_x_74:
[----:B------:R-:W-:-:S03]  /*52f0*/  UMOV UR4, 0xffffffff ;  /* 0xffffffff00047882 */ /* 0x000fc60000000000 */
[----:B------:R-:W-:Y:S05]  /*5300*/  BRA.DIV UR4, `(.L_x_87) ;  /* 0x0000001a04e07947 */ /* 0x000fea000b800000 */
[----:B------:R-:W-:-:S13]  /*5310*/  ELECT P0, URZ, PT ;  /* 0x00000000003f782f */ /* 0x000fda0003800000 */
.L_x_142:
[----:B------:R-:W-:Y:S04]  /*5320*/  BSSY B0, `(.L_x_88) ;  /* 0x000019c000007945 */ /* 0x000fe80003800000 */
[----:B------:R-:W-:Y:S05]  /*5330*/  @!P0 BRA `(.L_x_89) ;  /* 0x0000001800688947 */ /* 0x000fea0003800000 */
[----:B------:R-:W-:-:S04]  /*5340*/  LOP3.LUT R0, R0, 0x2, RZ, 0xfc, !PT ;  /* 0x0000000200007812 */ /* 0x000fc800078efcff */
[----:B------:R-:W-:-:S13]  /*5350*/  ISETP.NE.AND P0, PT, R0, 0x3, PT ;  /* 0x000000030000780c */ /* 0x000fda0003f05270 */
[----:B------:R-:W-:Y:S05]  /*5360*/  @!P0 BRA `(.L_x_90) ;  /* 0x0000000000048947 */ /* 0x000fea0003800000 */
[----:B------:R-:W-:Y:S01]  /*5370*/  BPT.TRAP 0x1 ;  /* 0x000000040000795c */ /* 0x000fe20000300000 */
.L_x_90:
[----:B------:R-:W0:Y:S01]  /*5380*/  S2R R3, SR_CgaCtaId ;  /* 0x0000000000037919 */ /* 0x000e220000008800 */
[----:B------:R-:W-:Y:S02]  /*5390*/  MOV R0, 0x400 ;  /* 0x0000040000007802 */ /* 0x000fe40000000f00 */
[----:B------:R-:W-:Y:S02]  /*53a0*/  SHF.L.U32 R2, R10, 0x1f, RZ ;  /* 0x0000001f0a027819 */ /* 0x000fe400000006ff */
[----:B0-----:R-:W-:-:S05]  /*53b0*/  LEA R0, R3, R0, 0x18 ;  /* 0x0000000003007211 */ /* 0x001fca00078ec0ff */
[----:B------:R-:W-:-:S04]  /*53c0*/  VIADD R0, R0, 0x168 ;  /* 0x0000016800007836 */ /* 0x000fc80000000000 */
[C---:B------:R-:W-:Y:S02]  /*53d0*/  IMAD R5, R11.reuse, 0x8, R0 ;  /* 0x000000080b057824 */ /* 0x040fe400078e0200 */
[----:B------:R-:W-:Y:S02]  /*53e0*/  VIADD R11, R11, 0x1 ;  /* 0x000000010b0b7836 */ /* 0x000fe40000000000 */
[----:B------:R-:W0:Y:S03]  /*53f0*/  SYNCS.PHASECHK.TRANS64.TRYWAIT P0, [R5+URZ], R2 ;  /* 0x00000002050075a7 */ /* 0x000e26000800017f */
[----:B------:R-:W-:-:S04]  /*5400*/  ISETP.NE.AND P1, PT, R11, 0x2d, PT ;  /* 0x0000002d0b00780c */ /* 0x000fc80003f25270 */
[----:B------:R-:W-:Y:S02]  /*5410*/  SEL R3, RZ, 0x1, P1 ;  /* 0x00000001ff037807 */ /* 0x000fe40000800000 */
[----:B------:R-:W-:Y:S02]  /*5420*/  SEL R11, R11, RZ, P1 ;  /* 0x000000ff0b0b7207 */ /* 0x000fe40000800000 */
[----:B------:R-:W-:-:S03]  /*5430*/  LOP3.LUT R10, R10, R3, RZ, 0x3c, !PT ;  /* 0x000000030a0a7212 */ /* 0x000fc600078e3cff */
[----:B------:R-:W-:Y:S01]  /*5440*/  IMAD R7, R11, 0x8, R0 ;  /* 0x000000080b077824 */ /* 0x000fe200078e0200 */
[----:B------:R-:W-:Y:S01]  /*5450*/  SHF.L.U32 R4, R10, 0x1f, RZ ;  /* 0x0000001f0a047819 */ /* 0x000fe200000006ff */
[----:B0-----:R-:W-:Y:S06]  /*5460*/  @!P0 BRA `(.L_x_91) ;  /* 0x0000001800ac8947 */ /* 0x001fec0003800000 */
.L_x_143:
[----:B------:R-:W1:Y:S01]  /*5470*/  SYNCS.PHASECHK.TRANS64.TRYWAIT P0, [R7+URZ], R4 ;  /* 0x00000004070075a7 */ /* 0x000e62000800017f */
[----:B0-----:R-:W-:-:S05]  /*5480*/  VIADD R2, R11, 0x1 ;  /* 0x000000010b027836 */ /* 0x001fca0000000000 */
[----:B------:R-:W-:-:S04]  /*5490*/  ISETP.NE.AND P1, PT, R2, 0x2d, PT ;  /* 0x0000002d0200780c */ /* 0x000fc80003f25270 */
[----:B------:R-:W-:Y:S02]  /*54a0*/  SEL R3, RZ, 0x1, P1 ;  /* 0x00000001ff037807 */ /* 0x000fe40000800000 */
[----:B------:R-:W-:Y:S02]  /*54b0*/  SEL R9, R2, RZ, P1 ;  /* 0x000000ff02097207 */ /* 0x000fe40000800000 */
[----:B------:R-:W-:-:S03]  /*54c0*/  LOP3.LUT R10, R10, R3, RZ, 0x3c, !PT ;  /* 0x000000030a0a7212 */ /* 0x000fc600078e3cff */
[----:B------:R-:W-:Y:S01]  /*54d0*/  IMAD R6, R9, 0x8, R0 ;  /* 0x0000000809067824 */ /* 0x000fe200078e0200 */
[----:B------:R-:W-:Y:S01]  /*54e0*/  SHF.L.U32 R5, R10, 0x1f, RZ ;  /* 0x0000001f0a057819 */ /* 0x000fe200000006ff */
[----:B-1----:R-:W-:Y:S06]  /*54f0*/  @!P0 BRA `(.L_x_92) ;  /* 0x00000018009c8947 */ /* 0x002fec0003800000 */
.L_x_144:
[----:B------:R-:W1:Y:S01]  /*5500*/  SYNCS.PHASECHK.TRANS64.TRYWAIT P0, [R6+URZ], R5 ;  /* 0x00000005060075a7 */ /* 0x000e62000800017f */
[----:B------:R-:W-:-:S05]  /*5510*/  VIADD R2, R9, 0x1 ;  /* 0x0000000109027836 */ /* 0x000fca0000000000 */
[----:B------:R-:W-:-:S04]  /*5520*/  ISETP.NE.AND P1, PT, R2, 0x2d, PT ;  /* 0x0000002d0200780c */ /* 0x000fc80003f25270 */
[----:B------:R-:W-:Y:S02]  /*5530*/  SEL R3, RZ, 0x1, P1 ;  /* 0x00000001ff037807 */ /* 0x000fe40000800000 */
[----:B0-----:R-:W-:Y:S02]  /*5540*/  SEL R7, R2, RZ, P1 ;  /* 0x000000ff02077207 */ /* 0x001fe40000800000 */
[----:B------:R-:W-:-:S03]  /*5550*/  LOP3.LUT R10, R10, R3, RZ, 0x3c, !PT ;  /* 0x000000030a0a7212 */ /* 0x000fc600078e3cff */
[----:B------:R-:W-:Y:S01]  /*5560*/  IMAD R9, R7, 0x8, R0 ;  /* 0x0000000807097824 */ /* 0x000fe200078e0200 */
[----:B------:R-:W-:Y:S01]  /*5570*/  SHF.L.U32 R4, R10, 0x1f, RZ ;  /* 0x0000001f0a047819 */ /* 0x000fe200000006ff */
[----:B-1----:R-:W-:Y:S06]  /*5580*/  @!P0 BRA `(.L_x_93) ;  /* 0x00000018008c8947 */ /* 0x002fec0003800000 */
.L_x_145:
[----:B------:R-:W1:Y:S01]  /*5590*/  SYNCS.PHASECHK.TRANS64.TRYWAIT P0, [R9+URZ], R4 ;  /* 0x00000004090075a7 */ /* 0x000e62000800017f */
[----:B------:R-:W-:-:S05]  /*55a0*/  VIADD R2, R7, 0x1 ;  /* 0x0000000107027836 */ /* 0x000fca0000000000 */
[----:B------:R-:W-:-:S04]  /*55b0*/  ISETP.NE.AND P1, PT, R2, 0x2d, PT ;  /* 0x0000002d0200780c */ /* 0x000fc80003f25270 */
[----:B------:R-:W-:Y:S02]  /*55c0*/  SEL R3, RZ, 0x1, P1 ;  /* 0x00000001ff037807 */ /* 0x000fe40000800000 */
[----:B------:R-:W-:Y:S02]  /*55d0*/  SEL R7, R2, RZ, P1 ;  /* 0x000000ff02077207 */ /* 0x000fe40000800000 */
[----:B------:R-:W-:-:S03]  /*55e0*/  LOP3.LUT R10, R10, R3, RZ, 0x3c, !PT ;  /* 0x000000030a0a7212 */ /* 0x000fc600078e3cff */
[----:B0-----:R-:W-:Y:S01]  /*55f0*/  IMAD R6, R7, 0x8, R0 ;  /* 0x0000000807067824 */ /* 0x001fe200078e0200 */
[----:B------:R-:W-:Y:S01]  /*5600*/  SHF.L.U32 R5, R10, 0x1f, RZ ;  /* 0x0000001f0a057819 */ /* 0x000fe200000006ff */
[----:B-1----:R-:W-:Y:S06]  /*5610*/  @!P0 BRA `(.L_x_94) ;  /* 0x00000018007c8947 */ /* 0x002fec0003800000 */
.L_x_146:
        /* <DEDUP_REMOVED lines=9> */
.L_x_147:
        /* <DEDUP_REMOVED lines=9> */
.L_x_148:
        /* <DEDUP_REMOVED lines=9> */
.L_x_149:
        /* <DEDUP_REMOVED lines=9> */
.L_x_150:
        /* <DEDUP_REMOVED lines=9> */
.L_x_151:
        /* <DEDUP_REMOVED lines=9> */
.L_x_152:
        /* <DEDUP_REMOVED lines=9> */
.L_x_153:
        /* <DEDUP_REMOVED lines=9> */
.L_x_154:
        /* <DEDUP_REMOVED lines=9> */
.L_x_155:
        /* <DEDUP_REMOVED lines=9> */
.L_x_156:
        /* <DEDUP_REMOVED lines=9> */
.L_x_157:
        /* <DEDUP_REMOVED lines=9> */
.L_x_158:
        /* <DEDUP_REMOVED lines=9> */
.L_x_159:
        /* <DEDUP_REMOVED lines=9> */
.L_x_160:
        /* <DEDUP_REMOVED lines=9> */
.L_x_161:
        /* <DEDUP_REMOVED lines=9> */
.L_x_162:
        /* <DEDUP_REMOVED lines=9> */
.L_x_163:
        /* <DEDUP_REMOVED lines=9> */
.L_x_164:
        /* <DEDUP_REMOVED lines=9> */
.L_x_165:
        /* <DEDUP_REMOVED lines=9> */
.L_x_166:
        /* <DEDUP_REMOVED lines=9> */
.L_x_167:
        /* <DEDUP_REMOVED lines=9> */
.L_x_168:
        /* <DEDUP_REMOVED lines=9> */
.L_x_169:
        /* <DEDUP_REMOVED lines=9> */
.L_x_170:
        /* <DEDUP_REMOVED lines=9> */
.L_x_171:
        /* <DEDUP_REMOVED lines=9> */
.L_x_172:
        /* <DEDUP_REMOVED lines=9> */
.L_x_173:
        /* <DEDUP_REMOVED lines=9> */
.L_x_174:
        /* <DEDUP_REMOVED lines=9> */
.L_x_175:
        /* <DEDUP_REMOVED lines=9> */
.L_x_176:
        /* <DEDUP_REMOVED lines=9> */
.L_x_177:
        /* <DEDUP_REMOVED lines=9> */
.L_x_178:
        /* <DEDUP_REMOVED lines=9> */
.L_x_179:
        /* <DEDUP_REMOVED lines=9> */
.L_x_180:
        /* <DEDUP_REMOVED lines=9> */
.L_x_181:
        /* <DEDUP_REMOVED lines=9> */
.L_x_182:
        /* <DEDUP_REMOVED lines=9> */
.L_x_183:
[----:B------:R-:W1:Y:S01]  /*6af0*/  SYNCS.PHASECHK.TRANS64.TRYWAIT P0, [R9+URZ], R4 ;  /* 0x00000004090075a7 */ /* 0x000e62000800017f */
[----:B------:R-:W-:-:S05]  /*6b00*/  VIADD R2, R7, 0x1 ;  /* 0x0000000107027836 */ /* 0x000fca0000000000 */
[----:B------:R-:W-:-:S04]  /*6b10*/  ISETP.NE.AND P1, PT, R2, 0x2d, PT ;  /* 0x0000002d0200780c */ /* 0x000fc80003f25270 */
[----:B------:R-:W-:Y:S02]  /*6b20*/  SEL R3, RZ, 0x1, P1 ;  /* 0x00000001ff037807 */ /* 0x000fe40000800000 */
[----:B------:R-:W-:Y:S02]  /*6b30*/  SEL R7, R2, RZ, P1 ;  /* 0x000000ff02077207 */ /* 0x000fe40000800000 */
[----:B------:R-:W-:-:S03]  /*6b40*/  LOP3.LUT R10, R10, R3, RZ, 0x3c, !PT ;  /* 0x000000030a0a7212 */ /* 0x000fc600078e3cff */
[----:B------:R-:W-:Y:S01]  /*6b50*/  IMAD R8, R7, 0x8, R0 ;  /* 0x0000000807087824 */ /* 0x000fe200078e0200 */
[----:B0-----:R-:W-:Y:S01]  /*6b60*/  SHF.L.U32 R5, R10, 0x1f, RZ ;  /* 0x0000001f0a057819 */ /* 0x001fe200000006ff */
[----:B-1----:R-:W-:Y:S06]  /*6b70*/  @!P0 BRA `(.L_x_132) ;  /* 0x00000010001c8947 */ /* 0x002fec0003800000 */
.L_x_184:
[----:B------:R-:W1:Y:S01]  /*6b80*/  SYNCS.PHASECHK.TRANS64.TRYWAIT P0, [R8+URZ], R5 ;  /* 0x00000005080075a7 */ /* 0x000e62000800017f */
[----:B------:R-:W-:-:S05]  /*6b90*/  VIADD R2, R7, 0x1 ;  /* 0x0000000107027836 */ /* 0x000fca0000000000 */
[----:B------:R-:W-:-:S04]  /*6ba0*/  ISETP.NE.AND P1, PT, R2, 0x2d, PT ;  /* 0x0000002d0200780c */ /* 0x000fc80003f25270 */
[----:B------:R-:W-:Y:S02]  /*6bb0*/  SEL R3, RZ, 0x1, P1 ;  /* 0x00000001ff037807 */ /* 0x000fe40000800000 */
[----:B------:R-:W-:Y:S02]  /*6bc0*/  SEL R7, R2, RZ, P1 ;  /* 0x000000ff02077207 */ /* 0x000fe40000800000 */
[----:B0-----:R-:W-:-:S03]  /*6bd0*/  LOP3.LUT R9, R10, R3, RZ, 0x3c, !PT ;  /* 0x000000030a097212 */ /* 0x001fc600078e3cff */
[----:B------:R-:W-:Y:S01]  /*6be0*/  IMAD R11, R7, 0x8, R0 ;  /* 0x00000008070b7824 */ /* 0x000fe200078e0200 */
[----:B------:R-:W-:Y:S01]  /*6bf0*/  SHF.L.U32 R6, R9, 0x1f, RZ ;  /* 0x0000001f09067819 */ /* 0x000fe200000006ff */
[----:B-1----:R-:W-:Y:S06]  /*6c00*/  @!P0 BRA `(.L_x_133) ;  /* 0x00000010000c8947 */ /* 0x002fec0003800000 */
.L_x_185:
[----:B------:R-:W1:Y:S01]  /*6c10*/  SYNCS.PHASECHK.TRANS64.TRYWAIT P0, [R11+URZ], R6 ;  /* 0x000000060b0075a7 */ /* 0x000e62000800017f */
[----:B------:R-:W-:-:S05]  /*6c20*/  VIADD R2, R7, 0x1 ;  /* 0x0000000107027836 */ /* 0x000fca0000000000 */
[----:B------:R-:W-:-:S04]  /*6c30*/  ISETP.NE.AND P1, PT, R2, 0x2d, PT ;  /* 0x0000002d0200780c */ /* 0x000fc80003f25270 */
[----:B------:R-:W-:Y:S02]  /*6c40*/  SEL R4, RZ, 0x1, P1 ;  /* 0x00000001ff047807 */ /* 0x000fe40000800000 */
[----:B------:R-:W-:Y:S02]  /*6c50*/  SEL R3, R2, RZ, P1 ;  /* 0x000000ff02037207 */ /* 0x000fe40000800000 */
[----:B------:R-:W-:Y:S01]  /*6c60*/  LOP3.LUT R4, R9, R4, RZ, 0x3c, !PT ;  /* 0x0000000409047212 */ /* 0x000fe200078e3cff */
[----:B-1----:R-:W-:Y:S06]  /*6c70*/  @!P0 BRA `(.L_x_134) ;  /* 0x0000001000048947 */ /* 0x002fec0003800000 */
.L_x_186:
[----:B------:R-:W-:Y:S01]  /*6c80*/  IMAD R3, R3, 0x8, R0 ;  /* 0x0000000803037824 */ /* 0x000fe200078e0200 */
[----:B------:R-:W-:-:S07]  /*6c90*/  SHF.L.U32 R0, R4, 0x1f, RZ ;  /* 0x0000001f04007819 */ /* 0x000fce00000006ff */
.L_x_135:
[----:B--2---:R2:W3:Y:S02]  /*6ca0*/  SYNCS.PHASECHK.TRANS64.TRYWAIT P0, [R3+URZ], R0 ;  /* 0x00000000030075a7 */ /* 0x0044e4000800017f */
[----:B---3--:R-:W-:Y:S05]  /*6cb0*/  @!P0 NANOSLEEP.SYNCS 0x989680 ;  /* 0x009896800000895d */ /* 0x008fea0003900000 */
[----:B------:R-:W3:Y:S02]  /*6cc0*/  @!P0 SYNCS.PHASECHK.TRANS64 P0, [R3+URZ], R0 ;  /* 0x00000000030085a7 */ /* 0x000ee4000800007f */
[----:B---3--:R-:W-:Y:S05]  /*6cd0*/  @!P0 BRA `(.L_x_135) ;  /* 0xfffffffc00f08947 */ /* 0x008fea000383ffff */
.L_x_89:
[----:B------:R-:W-:Y:S05]  /*6ce0*/  BSYNC B0 ;  /* 0x0000000000007941 */ /* 0x000fea0003800000 */
.L_x_88:
[----:B------:R-:W-:Y:S05]  /*6cf0*/  EXIT ;  /* 0x000000000000794d */ /* 0x000fea0003800000 */
.L_x_18:
[----:B-1----:R-:W-:-:S04]  /*6d00*/  IMAD.U32 R3, RZ, RZ, UR6 ;  /* 0x00000006ff037e24 */ /* 0x002fc8000f8e00ff */
[----:B------:R1:W4:Y:S03]  /*6d10*/  SYNCS.PHASECHK.TRANS64.TRYWAIT P0, [R3+URZ], R2 ;  /* 0x00000002030075a7 */ /* 0x000326000800017f */
[----:B----4-:R-:W-:Y:S05]  /*6d20*/  @!P0 NANOSLEEP.SYNCS 0x989680 ;  /* 0x009896800000895d */ /* 0x010fea0003900000 */
[----:B------:R-:W4:Y:S02]  /*6d30*/  @!P0 SYNCS.PHASECHK.TRANS64 P0, [R3+URZ], R2 ;  /* 0x00000002030085a7 */ /* 0x000f24000800007f */
[----:B----4-:R-:W-:Y:S05]  /*6d40*/  @!P0 BRA `(.L_x_18) ;  /* 0xfffffffc00ec8947 */ /* 0x010fea000383ffff */
[----:B------:R-:W-:Y:S05]  /*6d50*/  BRA `(.L_x_17) ;  /* 0xffffffac002c7947 */ /* 0x000fea000383ffff */
.L_x_24:
[----:B-1----:R-:W-:-:S04]  /*6d60*/  IMAD.U32 R6, RZ, RZ, UR9 ;  /* 0x00000009ff067e24 */ /* 0x002fc8000f8e00ff */
[----:B------:R1:W4:Y:S03]  /*6d70*/  SYNCS.PHASECHK.TRANS64.TRYWAIT P0, [R6+URZ], R3 ;  /* 0x00000003060075a7 */ /* 0x000326000800017f */
[----:B----4-:R-:W-:Y:S05]  /*6d80*/  @!P0 NANOSLEEP.SYNCS 0x989680 ;  /* 0x009896800000895d */ /* 0x010fea0003900000 */
[----:B------:R-:W4:Y:S02]  /*6d90*/  @!P0 SYNCS.PHASECHK.TRANS64 P0, [R6+URZ], R3 ;  /* 0x00000003060085a7 */ /* 0x000f24000800007f */
[----:B----4-:R-:W-:Y:S05]  /*6da0*/  @!P0 BRA `(.L_x_24) ;  /* 0xfffffffc00ec8947 */ /* 0x010fea000383ffff */
[----:B------:R-:W-:Y:S05]  /*6db0*/  BRA `(.L_x_23) ;  /* 0xffffffb000307947 */ /* 0x000fea000383ffff */
.L_x_75:
[----:B------:R-:W-:Y:S01]  /*6dc0*/  BSSY B1, `(.L_x_136) ;  /* 0x0000006000017945 */ /* 0x000fe20003800000 */
[----:B------:R-:W-:-:S07]  /*6dd0*/  IMAD.MOV.U32 R2, RZ, RZ, -0x1 ;  /* 0xffffffffff027424 */ /* 0x000fce00078e00ff */
[----:B------:R-:W-:Y:S05]  /*6de0*/  WARPSYNC.COLLECTIVE R2, `(.L_x_137) ;  /* 0x00000000020c7348 */ /* 0x000fea0003c00000 */
[----:B------:R-:W-:Y:S02]  /*6df0*/  ELECT P1, UR62, PT ;  /* 0x00000000003e782f */ /* 0x000fe40003820000 */
[----:B------:R-:W-:Y:S01]  /*6e00*/  MOV R2, UR62 ;  /* 0x0000003e00027c02 */ /* 0x000fe20008000f00 */
[----:B------:R-:W-:Y:S10]  /*6e10*/  ENDCOLLECTIVE ;  /* 0x000000000000791b */ /* 0x000ff40003800000 */
.L_x_137:
[----:B------:R-:W-:Y:S05]  /*6e20*/  BSYNC B1 ;  /* 0x0000000000017941 */ /* 0x000fea0003800000 */
.L_x_136:
[----:B------:R-:W-:Y:S05]  /*6e30*/  BRA `(.L_x_138) ;  /* 0xffffffd800707947 */ /* 0x000fea000383ffff */
.L_x_78:
[----:B-1----:R1:W2:Y:S02]  /*6e40*/  SYNCS.PHASECHK.TRANS64.TRYWAIT P1, [R20+URZ+0x168], R5 ;  /* 0x00016805140075a7 */ /* 0x0022a4000802017f */
[----:B--2---:R-:W-:Y:S05]  /*6e50*/  @!P1 NANOSLEEP.SYNCS 0x989680 ;  /* 0x009896800000995d */ /* 0x004fea0003900000 */
[----:B------:R-:W2:Y:S02]  /*6e60*/  @!P1 SYNCS.PHASECHK.TRANS64 P1, [R20+URZ+0x168], R5 ;  /* 0x00016805140095a7 */ /* 0x000ea4000802007f */
[----:B--2---:R-:W-:Y:S05]  /*6e70*/  @!P1 BRA `(.L_x_78) ;  /* 0xfffffffc00f09947 */ /* 0x004fea000383ffff */
[----:B------:R-:W-:Y:S05]  /*6e80*/  BRA `(.L_x_139) ;  /* 0xffffffd800a47947 */ /* 0x000fea000383ffff */
.L_x_87:
[----:B------:R-:W-:Y:S01]  /*6e90*/  BSSY B0, `(.L_x_140) ;  /* 0x0000006000007945 */ /* 0x000fe20003800000 */
[----:B------:R-:W-:-:S07]  /*6ea0*/  IMAD.MOV.U32 R2, RZ, RZ, -0x1 ;  /* 0xffffffffff027424 */ /* 0x000fce00078e00ff */
[----:B------:R-:W-:Y:S05]  /*6eb0*/  WARPSYNC.COLLECTIVE R2, `(.L_x_141) ;  /* 0x00000000020c7348 */ /* 0x000fea0003c00000 */
[----:B------:R-:W-:Y:S02]  /*6ec0*/  ELECT P1, UR62, PT ;  /* 0x00000000003e782f */ /* 0x000fe40003820000 */
[----:B------:R-:W-:Y:S01]  /*6ed0*/  MOV R2, UR62 ;  /* 0x0000003e00027c02 */ /* 0x000fe20008000f00 */
[----:B------:R-:W-:Y:S10]  /*6ee0*/  ENDCOLLECTIVE ;  /* 0x000000000000791b */ /* 0x000ff40003800000 */
.L_x_141:
[----:B------:R-:W-:Y:S05]  /*6ef0*/  BSYNC B0 ;  /* 0x0000000000007941 */ /* 0x000fea0003800000 */
.L_x_140:
[----:B------:R-:W-:Y:S01]  /*6f00*/  PLOP3.LUT P0, PT, P1, PT, PT, 0x80, 0x0 ;  /* 0x000000000000781c */ /* 0x000fe20000f0f070 */
[----:B------:R-:W-:-:S12]  /*6f10*/  BRA `(.L_x_142) ;  /* 0xffffffe400007947 */ /* 0x000fd8000383ffff */
.L_x_91:
[----:B0-----:R0:W1:Y:S02]  /*6f20*/  SYNCS.PHASECHK.TRANS64.TRYWAIT P0, [R5+URZ], R2 ;  /* 0x00000002050075a7 */ /* 0x001064000800017f */
[----:B-1----:R-:W-:Y:S05]  /*6f30*/  @!P0 NANOSLEEP.SYNCS 0x989680 ;  /* 0x009896800000895d */ /* 0x002fea0003900000 */
[----:B------:R-:W1:Y:S02]  /*6f40*/  @!P0 SYNCS.PHASECHK.TRANS64 P0, [R5+URZ], R2 ;  /* 0x00000002050085a7 */ /* 0x000e64000800007f */
[----:B-1----:R-:W-:Y:S05]  /*6f50*/  @!P0 BRA `(.L_x_91) ;  /* 0xfffffffc00f08947 */ /* 0x002fea000383ffff */
[----:B------:R-:W-:Y:S05]  /*6f60*/  BRA `(.L_x_143) ;  /* 0xffffffe400407947 */ /* 0x000fea000383ffff */
.L_x_92:
[----:B0-----:R0:W1:Y:S02]  /*6f70*/  SYNCS.PHASECHK.TRANS64.TRYWAIT P0, [R7+URZ], R4 ;  /* 0x00000004070075a7 */ /* 0x001064000800017f */
[----:B-1----:R-:W-:Y:S05]  /*6f80*/  @!P0 NANOSLEEP.SYNCS 0x989680 ;  /* 0x009896800000895d */ /* 0x002fea0003900000 */
[----:B------:R-:W1:Y:S02]  /*6f90*/  @!P0 SYNCS.PHASECHK.TRANS64 P0, [R7+URZ], R4 ;  /* 0x00000004070085a7 */ /* 0x000e64000800007f */
[----:B-1----:R-:W-:Y:S05]  /*6fa0*/  @!P0 BRA `(.L_x_92) ;  /* 0xfffffffc00f08947 */ /* 0x002fea000383ffff */
[----:B------:R-:W-:Y:S05]  /*6fb0*/  BRA `(.L_x_144) ;  /* 0xffffffe400507947 */ /* 0x000fea000383ffff */
.L_x_93:
[----:B0-----:R0:W1:Y:S02]  /*6fc0*/  SYNCS.PHASECHK.TRANS64.TRYWAIT P0, [R6+URZ], R5 ;  /* 0x00000005060075a7 */ /* 0x001064000800017f */
[----:B-1----:R-:W-:Y:S05]  /*6fd0*/  @!P0 NANOSLEEP.SYNCS 0x989680 ;  /* 0x009896800000895d */ /* 0x002fea0003900000 */
[----:B------:R-:W1:Y:S02]  /*6fe0*/  @!P0 SYNCS.PHASECHK.TRANS64 P0, [R6+URZ], R5 ;  /* 0x00000005060085a7 */ /* 0x000e64000800007f */
[----:B-1----:R-:W-:Y:S05]  /*6ff0*/  @!P0 BRA `(.L_x_93) ;  /* 0xfffffffc00f08947 */ /* 0x002fea000383ffff */
[----:B------:R-:W-:Y:S05]  /*7000*/  BRA `(.L_x_145) ;  /* 0xffffffe400607947 */ /* 0x000fea000383ffff */
.L_x_94:
[----:B0-----:R0:W1:Y:S02]  /*7010*/  SYNCS.PHASECHK.TRANS64.TRYWAIT P0, [R9+URZ], R4 ;  /* 0x00000004090075a7 */ /* 0x001064000800017f */
[----:B-1----:R-:W-:Y:S05]  /*7020*/  @!P0 NANOSLEEP.SYNCS 0x989680 ;  /* 0x009896800000895d */ /* 0x002fea0003900000 */
[----:B------:R-:W1:Y:S02]  /*7030*/  @!P0 SYNCS.PHASECHK.TRANS64 P0, [R9+URZ], R4 ;  /* 0x00000004090085a7 */ /* 0x000e64000800007f */
[----:B-1----:R-:W-:Y:S05]  /*7040*/  @!P0 BRA `(.L_x_94) ;  /* 0xfffffffc00f08947 */ /* 0x002fea000383ffff */
[----:B------:R-:W-:Y:S05]  /*7050*/  BRA `(.L_x_146) ;  /* 0xffffffe400707947 */ /* 0x000fea000383ffff */
.L_x_95:
[----:B0-----:R0:W1:Y:S02]  /*7060*/  SYNCS.PHASECHK.TRANS64.TRYWAIT P0, [R6+URZ], R5 ;  /* 0x00000005060075a7 */ /* 0x001064000800017f */
[----:B-1----:R-:W-:Y:S05]  /*7070*/  @!P0 NANOSLEEP.SYNCS 0x989680 ;  /* 0x009896800000895d */ /* 0x002fea0003900000 */
[----:B------:R-:W1:Y:S02]  /*7080*/  @!P0 SYNCS.PHASECHK.TRANS64 P0, [R6+URZ], R5 ;  /* 0x00000005060085a7 */ /* 0x000e64000800007f */
[----:B-1----:R-:W-:Y:S05]  /*7090*/  @!P0 BRA `(.L_x_95) ;  /* 0xfffffffc00f08947 */ /* 0x002fea000383ffff */
[----:B------:R-:W-:Y:S05]  /*70a0*/  BRA `(.L_x_147) ;  /* 0xffffffe400807947 */ /* 0x000fea000383ffff */
.L_x_96:
[----:B0-----:R0:W1:Y:S02]  /*70b0*/  SYNCS.PHASECHK.TRANS64.TRYWAIT P0, [R9+URZ], R4 ;  /* 0x00000004090075a7 */ /* 0x001064000800017f */
[----:B-1----:R-:W-:Y:S05]  /*70c0*/  @!P0 NANOSLEEP.SYNCS 0x989680 ;  /* 0x009896800000895d */ /* 0x002fea0003900000 */
[----:B------:R-:W1:Y:S02]  /*70d0*/  @!P0 SYNCS.PHASECHK.TRANS64 P0, [R9+URZ], R4 ;  /* 0x00000004090085a7 */ /* 0x000e64000800007f */
[----:B-1----:R-:W-:Y:S05]  /*70e0*/  @!P0 BRA `(.L_x_96) ;  /* 0xfffffffc00f08947 */ /* 0x002fea000383ffff */
[----:B------:R-:W-:Y:S05]  /*70f0*/  BRA `(.L_x_148) ;  /* 0xffffffe400907947 */ /* 0x000fea000383ffff */
.L_x_97:
[----:B0-----:R0:W1:Y:S02]  /*7100*/  SYNCS.PHASECHK.TRANS64.TRYWAIT P0, [R6+URZ], R5 ;  /* 0x00000005060075a7 */ /* 0x001064000800017f */
[----:B-1----:R-:W-:Y:S05]  /*7110*/  @!P0 NANOSLEEP.SYNCS 0x989680 ;  /* 0x009896800000895d */ /* 0x002fea0003900000 */
[----:B------:R-:W1:Y:S02]  /*7120*/  @!P0 SYNCS.PHASECHK.TRANS64 P0, [R6+URZ], R5 ;  /* 0x00000005060085a7 */ /* 0x000e64000800007f */
[----:B-1----:R-:W-:Y:S05]  /*7130*/  @!P0 BRA `(.L_x_97) ;  /* 0xfffffffc00f08947 */ /* 0x002fea000383ffff */
[----:B------:R-:W-:Y:S05]  /*7140*/  BRA `(.L_x_149) ;  /* 0xffffffe400a07947 */ /* 0x000fea000383ffff */
.L_x_98:
[----:B0-----:R0:W1:Y:S02]  /*7150*/  SYNCS.PHASECHK.TRANS64.TRYWAIT P0, [R9+URZ], R4 ;  /* 0x00000004090075a7 */ /* 0x001064000800017f */
[----:B-1----:R-:W-:Y:S05]  /*7160*/  @!P0 NANOSLEEP.SYNCS 0x989680 ;  /* 0x009896800000895d */ /* 0x002fea0003900000 */
[----:B------:R-:W1:Y:S02]  /*7170*/  @!P0 SYNCS.PHASECHK.TRANS64 P0, [R9+URZ], R4 ;  /* 0x00000004090085a7 */ /* 0x000e64000800007f */
[----:B-1----:R-:W-:Y:S05]  /*7180*/  @!P0 BRA `(.L_x_98) ;  /* 0xfffffffc00f08947 */ /* 0x002fea000383ffff */
[----:B------:R-:W-:Y:S05]  /*7190*/  BRA `(.L_x_150) ;  /* 0xffffffe400b07947 */ /* 0x000fea000383ffff */
.L_x_99:
[----:B0-----:R0:W1:Y:S02]  /*71a0*/  SYNCS.PHASECHK.TRANS64.TRYWAIT P0, [R6+URZ], R5 ;  /* 0x00000005060075a7 */ /* 0x001064000800017f */
[----:B-1----:R-:W-:Y:S05]  /*71b0*/  @!P0 NANOSLEEP.SYNCS 0x989680 ;  /* 0x009896800000895d */ /* 0x002fea0003900000 */
[----:B------:R-:W1:Y:S02]  /*71c0*/  @!P0 SYNCS.PHASECHK.TRANS64 P0, [R6+URZ], R5 ;  /* 0x00000005060085a7 */ /* 0x000e64000800007f */
[----:B-1----:R-:W-:Y:S05]  /*71d0*/  @!P0 BRA `(.L_x_99) ;  /* 0xfffffffc00f08947 */ /* 0x002fea000383ffff */
[----:B------:R-:W-:Y:S05]  /*71e0*/  BRA `(.L_x_151) ;  /* 0xffffffe400c07947 */ /* 0x000fea000383ffff */
.L_x_100:
[----:B0-----:R0:W1:Y:S02]  /*71f0*/  SYNCS.PHASECHK.TRANS64.TRYWAIT P0, [R9+URZ], R4 ;  /* 0x00000004090075a7 */ /* 0x001064000800017f */
[----:B-1----:R-:W-:Y:S05]  /*7200*/  @!P0 NANOSLEEP.SYNCS 0x989680 ;  /* 0x009896800000895d */ /* 0x002fea0003900000 */
[----:B------:R-:W1:Y:S02]  /*7210*/  @!P0 SYNCS.PHASECHK.TRANS64 P0, [R9+URZ], R4 ;  /* 0x00000004090085a7 */ /* 0x000e64000800007f */
[----:B-1----:R-:W-:Y:S05]  /*7220*/  @!P0 BRA `(.L_x_100) ;  /* 0xfffffffc00f08947 */ /* 0x002fea000383ffff */
[----:B------:R-:W-:Y:S05]  /*7230*/  BRA `(.L_x_152) ;  /* 0xffffffe400d07947 */ /* 0x000fea000383ffff */
.L_x_101:
[----:B0-----:R0:W1:Y:S02]  /*7240*/  SYNCS.PHASECHK.TRANS64.TRYWAIT P0, [R6+URZ], R5 ;  /* 0x00000005060075a7 */ /* 0x001064000800017f */
[----:B-1----:R-:W-:Y:S05]  /*7250*/  @!P0 NANOSLEEP.SYNCS 0x989680 ;  /* 0x009896800000895d */ /* 0x002fea0003900000 */
[----:B------:R-:W1:Y:S02]  /*7260*/  @!P0 SYNCS.PHASECHK.TRANS64 P0, [R6+URZ], R5 ;  /* 0x00000005060085a7 */ /* 0x000e64000800007f */
[----:B-1----:R-:W-:Y:S05]  /*7270*/  @!P0 BRA `(.L_x_101) ;  /* 0xfffffffc00f08947 */ /* 0x002fea000383ffff */
[----:B------:R-:W-:Y:S05]  /*7280*/  BRA `(.L_x_153) ;  /* 0xffffffe400e07947 */ /* 0x000fea000383ffff */
.L_x_102:
[----:B0-----:R0:W1:Y:S02]  /*7290*/  SYNCS.PHASECHK.TRANS64.TRYWAIT P0, [R9+URZ], R4 ;  /* 0x00000004090075a7 */ /* 0x001064000800017f */
[----:B-1----:R-:W-:Y:S05]  /*72a0*/  @!P0 NANOSLEEP.SYNCS 0x989680 ;  /* 0x009896800000895d */ /* 0x002fea0003900000 */
[----:B------:R-:W1:Y:S02]  /*72b0*/  @!P0 SYNCS.PHASECHK.TRANS64 P0, [R9+URZ], R4 ;  /* 0x00000004090085a7 */ /* 0x000e64000800007f */
[----:B-1----:R-:W-:Y:S05]  /*72c0*/  @!P0 BRA `(.L_x_102) ;  /* 0xfffffffc00f08947 */ /* 0x002fea000383ffff */
[----:B------:R-:W-:Y:S05]  /*72d0*/  BRA `(.L_x_154) ;  /* 0xffffffe400f07947 */ /* 0x000fea000383ffff */
.L_x_103:
[----:B0-----:R0:W1:Y:S02]  /*72e0*/  SYNCS.PHASECHK.TRANS64.TRYWAIT P0, [R6+URZ], R5 ;  /* 0x00000005060075a7 */ /* 0x001064000800017f */
[----:B-1----:R-:W-:Y:S05]  /*72f0*/  @!P0 NANOSLEEP.SYNCS 0x989680 ;  /* 0x009896800000895d */ /* 0x002fea0003900000 */
[----:B------:R-:W1:Y:S02]  /*7300*/  @!P0 SYNCS.PHASECHK.TRANS64 P0, [R6+URZ], R5 ;  /* 0x00000005060085a7 */ /* 0x000e64000800007f */
[----:B-1----:R-:W-:Y:S05]  /*7310*/  @!P0 BRA `(.L_x_103) ;  /* 0xfffffffc00f08947 */ /* 0x002fea000383ffff */
[----:B------:R-:W-:Y:S05]  /*7320*/  BRA `(.L_x_155) ;  /* 0xffffffe800007947 */ /* 0x000fea000383ffff */
.L_x_104:
[----:B0-----:R0:W1:Y:S02]  /*7330*/  SYNCS.PHASECHK.TRANS64.TRYWAIT P0, [R9+URZ], R4 ;  /* 0x00000004090075a7 */ /* 0x001064000800017f */
[----:B-1----:R-:W-:Y:S05]  /*7340*/  @!P0 NANOSLEEP.SYNCS 0x989680 ;  /* 0x009896800000895d */ /* 0x002fea0003900000 */
[----:B------:R-:W1:Y:S02]  /*7350*/  @!P0 SYNCS.PHASECHK.TRANS64 P0, [R9+URZ], R4 ;  /* 0x00000004090085a7 */ /* 0x000e64000800007f */
[----:B-1----:R-:W-:Y:S05]  /*7360*/  @!P0 BRA `(.L_x_104) ;  /* 0xfffffffc00f08947 */ /* 0x002fea000383ffff */
[----:B------:R-:W-:Y:S05]  /*7370*/  BRA `(.L_x_156) ;  /* 0xffffffe800107947 */ /* 0x000fea000383ffff */
.L_x_105:
[----:B0-----:R0:W1:Y:S02]  /*7380*/  SYNCS.PHASECHK.TRANS64.TRYWAIT P0, [R6+URZ], R5 ;  /* 0x00000005060075a7 */ /* 0x001064000800017f */
[----:B-1----:R-:W-:Y:S05]  /*7390*/  @!P0 NANOSLEEP.SYNCS 0x989680 ;  /* 0x009896800000895d */ /* 0x002fea0003900000 */
[----:B------:R-:W1:Y:S02]  /*73a0*/  @!P0 SYNCS.PHASECHK.TRANS64 P0, [R6+URZ], R5 ;  /* 0x00000005060085a7 */ /* 0x000e64000800007f */
[----:B-1----:R-:W-:Y:S05]  /*73b0*/  @!P0 BRA `(.L_x_105) ;  /* 0xfffffffc00f08947 */ /* 0x002fea000383ffff */
[----:B------:R-:W-:Y:S05]  /*73c0*/  BRA `(.L_x_157) ;  /* 0xffffffe800207947 */ /* 0x000fea000383ffff */
.L_x_106:
[----:B0-----:R0:W1:Y:S02]  /*73d0*/  SYNCS.PHASECHK.TRANS64.TRYWAIT P0, [R9+URZ], R4 ;  /* 0x00000004090075a7 */ /* 0x001064000800017f */
[----:B-1----:R-:W-:Y:S05]  /*73e0*/  @!P0 NANOSLEEP.SYNCS 0x989680 ;  /* 0x009896800000895d */ /* 0x002fea0003900000 */
[----:B------:R-:W1:Y:S02]  /*73f0*/  @!P0 SYNCS.PHASECHK.TRANS64 P0, [R9+URZ], R4 ;  /* 0x00000004090085a7 */ /* 0x000e64000800007f */
[----:B-1----:R-:W-:Y:S05]  /*7400*/  @!P0 BRA `(.L_x_106) ;  /* 0xfffffffc00f08947 */ /* 0x002fea000383ffff */
[----:B------:R-:W-:Y:S05]  /*7410*/  BRA `(.L_x_158) ;  /* 0xffffffe800307947 */ /* 0x000fea000383ffff */
.L_x_107:
[----:B0-----:R0:W1:Y:S02]  /*7420*/  SYNCS.PHASECHK.TRANS64.TRYWAIT P0, [R6+URZ], R5 ;  /* 0x00000005060075a7 */ /* 0x001064000800017f */
[----:B-1----:R-:W-:Y:S05]  /*7430*/  @!P0 NANOSLEEP.SYNCS 0x989680 ;  /* 0x009896800000895d */ /* 0x002fea0003900000 */
[----:B------:R-:W1:Y:S02]  /*7440*/  @!P0 SYNCS.PHASECHK.TRANS64 P0, [R6+URZ], R5 ;  /* 0x00000005060085a7 */ /* 0x000e64000800007f */
[----:B-1----:R-:W-:Y:S05]  /*7450*/  @!P0 BRA `(.L_x_107) ;  /* 0xfffffffc00f08947 */ /* 0x002fea000383ffff */
[----:B------:R-:W-:Y:S05]  /*7460*/  BRA `(.L_x_159) ;  /* 0xffffffe800407947 */ /* 0x000fea000383ffff */
.L_x_108:
[----:B0-----:R0:W1:Y:S02]  /*7470*/  SYNCS.PHASECHK.TRANS64.TRYWAIT P0, [R9+URZ], R4 ;  /* 0x00000004090075a7 */ /* 0x001064000800017f */
[----:B-1----:R-:W-:Y:S05]  /*7480*/  @!P0 NANOSLEEP.SYNCS 0x989680 ;  /* 0x009896800000895d */ /* 0x002fea0003900000 */
[----:B------:R-:W1:Y:S02]  /*7490*/  @!P0 SYNCS.PHASECHK.TRANS64 P0, [R9+URZ], R4 ;  /* 0x00000004090085a7 */ /* 0x000e64000800007f */
[----:B-1----:R-:W-:Y:S05]  /*74a0*/  @!P0 BRA `(.L_x_108) ;  /* 0xfffffffc00f08947 */ /* 0x002fea000383ffff */
[----:B------:R-:W-:Y:S05]  /*74b0*/  BRA `(.L_x_160) ;  /* 0xffffffe800507947 */ /* 0x000fea000383ffff */
.L_x_109:
[----:B0-----:R0:W1:Y:S02]  /*74c0*/  SYNCS.PHASECHK.TRANS64.TRYWAIT P0, [R6+URZ], R5 ;  /* 0x00000005060075a7 */ /* 0x001064000800017f */
[----:B-1----:R-:W-:Y:S05]  /*74d0*/  @!P0 NANOSLEEP.SYNCS 0x989680 ;  /* 0x009896800000895d */ /* 0x002fea0003900000 */
[----:B------:R-:W1:Y:S02]  /*74e0*/  @!P0 SYNCS.PHASECHK.TRANS64 P0, [R6+URZ], R5 ;  /* 0x00000005060085a7 */ /* 0x000e64000800007f */
[----:B-1----:R-:W-:Y:S05]  /*74f0*/  @!P0 BRA `(.L_x_109) ;  /* 0xfffffffc00f08947 */ /* 0x002fea000383ffff */
[----:B------:R-:W-:Y:S05]  /*7500*/  BRA `(.L_x_161) ;  /* 0xffffffe800607947 */ /* 0x000fea000383ffff */
.L_x_110:
[----:B0-----:R0:W1:Y:S02]  /*7510*/  SYNCS.PHASECHK.TRANS64.TRYWAIT P0, [R9+URZ], R4 ;  /* 0x00000004090075a7 */ /* 0x001064000800017f */
[----:B-1----:R-:W-:Y:S05]  /*7520*/  @!P0 NANOSLEEP.SYNCS 0x989680 ;  /* 0x009896800000895d */ /* 0x002fea0003900000 */
[----:B------:R-:W1:Y:S02]  /*7530*/  @!P0 SYNCS.PHASECHK.TRANS64 P0, [R9+URZ], R4 ;  /* 0x00000004090085a7 */ /* 0x000e64000800007f */
[----:B-1----:R-:W-:Y:S05]  /*7540*/  @!P0 BRA `(.L_x_110) ;  /* 0xfffffffc00f08947 */ /* 0x002fea000383ffff */
[----:B------:R-:W-:Y:S05]  /*7550*/  BRA `(.L_x_162) ;  /* 0xffffffe800707947 */ /* 0x000fea000383ffff */
.L_x_111:
[----:B0-----:R0:W1:Y:S02]  /*7560*/  SYNCS.PHASECHK.TRANS64.TRYWAIT P0, [R6+URZ], R5 ;  /* 0x00000005060075a7 */ /* 0x001064000800017f */
[----:B-1----:R-:W-:Y:S05]  /*7570*/  @!P0 NANOSLEEP.SYNCS 0x989680 ;  /* 0x009896800000895d */ /* 0x002fea0003900000 */
[----:B------:R-:W1:Y:S02]  /*7580*/  @!P0 SYNCS.PHASECHK.TRANS64 P0, [R6+URZ], R5 ;  /* 0x00000005060085a7 */ /* 0x000e64000800007f */
[----:B-1----:R-:W-:Y:S05]  /*7590*/  @!P0 BRA `(.L_x_111) ;  /* 0xfffffffc00f08947 */ /* 0x002fea000383ffff */
[----:B------:R-:W-:Y:S05]  /*75a0*/  BRA `(.L_x_163) ;  /* 0xffffffe800807947 */ /* 0x000fea000383ffff */
.L_x_112:
[----:B0-----:R0:W1:Y:S02]  /*75b0*/  SYNCS.PHASECHK.TRANS64.TRYWAIT P0, [R9+URZ], R4 ;  /* 0x00000004090075a7 */ /* 0x001064000800017f */
[----:B-1----:R-:W-:Y:S05]  /*75c0*/  @!P0 NANOSLEEP.SYNCS 0x989680 ;  /* 0x009896800000895d */ /* 0x002fea0003900000 */
[----:B------:R-:W1:Y:S02]  /*75d0*/  @!P0 SYNCS.PHASECHK.TRANS64 P0, [R9+URZ], R4 ;  /* 0x00000004090085a7 */ /* 0x000e64000800007f */
[----:B-1----:R-:W-:Y:S05]  /*75e0*/  @!P0 BRA `(.L_x_112) ;  /* 0xfffffffc00f08947 */ /* 0x002fea000383ffff */
[----:B------:R-:W-:Y:S05]  /*75f0*/  BRA `(.L_x_164) ;  /* 0xffffffe800907947 */ /* 0x000fea000383ffff */
.L_x_113:
[----:B0-----:R0:W1:Y:S02]  /*7600*/  SYNCS.PHASECHK.TRANS64.TRYWAIT P0, [R6+URZ], R5 ;  /* 0x00000005060075a7 */ /* 0x001064000800017f */
[----:B-1----:R-:W-:Y:S05]  /*7610*/  @!P0 NANOSLEEP.SYNCS 0x989680 ;  /* 0x009896800000895d */ /* 0x002fea0003900000 */
[----:B------:R-:W1:Y:S02]  /*7620*/  @!P0 SYNCS.PHASECHK.TRANS64 P0, [R6+URZ], R5 ;  /* 0x00000005060085a7 */ /* 0x000e64000800007f */
[----:B-1----:R-:W-:Y:S05]  /*7630*/  @!P0 BRA `(.L_x_113) ;  /* 0xfffffffc00f08947 */ /* 0x002fea000383ffff */
[----:B------:R-:W-:Y:S05]  /*7640*/  BRA `(.L_x_165) ;  /* 0xffffffe800a07947 */ /* 0x000fea000383ffff */
.L_x_114:
[----:B0-----:R0:W1:Y:S02]  /*7650*/  SYNCS.PHASECHK.TRANS64.TRYWAIT P0, [R9+URZ], R4 ;  /* 0x00000004090075a7 */ /* 0x001064000800017f */
[----:B-1----:R-:W-:Y:S05]  /*7660*/  @!P0 NANOSLEEP.SYNCS 0x989680 ;  /* 0x009896800000895d */ /* 0x002fea0003900000 */
[----:B------:R-:W1:Y:S02]  /*7670*/  @!P0 SYNCS.PHASECHK.TRANS64 P0, [R9+URZ], R4 ;  /* 0x00000004090085a7 */ /* 0x000e64000800007f */
[----:B-1----:R-:W-:Y:S05]  /*7680*/  @!P0 BRA `(.L_x_114) ;  /* 0xfffffffc00f08947 */ /* 0x002fea000383ffff */
[----:B------:R-:W-:Y:S05]  /*7690*/  BRA `(.L_x_166) ;  /* 0xffffffe800b07947 */ /* 0x000fea000383ffff */
.L_x_115:
[----:B0-----:R0:W1:Y:S02]  /*76a0*/  SYNCS.PHASECHK.TRANS64.TRYWAIT P0, [R6+URZ], R5 ;  /* 0x00000005060075a7 */ /* 0x001064000800017f */
[----:B-1----:R-:W-:Y:S05]  /*76b0*/  @!P0 NANOSLEEP.SYNCS 0x989680 ;  /* 0x009896800000895d */ /* 0x002fea0003900000 */
[----:B------:R-:W1:Y:S02]  /*76c0*/  @!P0 SYNCS.PHASECHK.TRANS64 P0, [R6+URZ], R5 ;  /* 0x00000005060085a7 */ /* 0x000e64000800007f */
[----:B-1----:R-:W-:Y:S05]  /*76d0*/  @!P0 BRA `(.L_x_115) ;  /* 0xfffffffc00f08947 */ /* 0x002fea000383ffff */
[----:B------:R-:W-:Y:S05]  /*76e0*/  BRA `(.L_x_167) ;  /* 0xffffffe800c07947 */ /* 0x000fea000383ffff */
.L_x_116:
[----:B0-----:R0:W1:Y:S02]  /*76f0*/  SYNCS.PHASECHK.TRANS64.TRYWAIT P0, [R9+URZ], R4 ;  /* 0x00000004090075a7 */ /* 0x001064000800017f */
[----:B-1----:R-:W-:Y:S05]  /*7700*/  @!P0 NANOSLEEP.SYNCS 0x989680 ;  /* 0x009896800000895d */ /* 0x002fea0003900000 */
[----:B------:R-:W1:Y:S02]  /*7710*/  @!P0 SYNCS.PHASECHK.TRANS64 P0, [R9+URZ], R4 ;  /* 0x00000004090085a7 */ /* 0x000e64000800007f */
[----:B-1----:R-:W-:Y:S05]  /*7720*/  @!P0 BRA `(.L_x_116) ;  /* 0xfffffffc00f08947 */ /* 0x002fea000383ffff */
[----:B------:R-:W-:Y:S05]  /*7730*/  BRA `(.L_x_168) ;  /* 0xffffffe800d07947 */ /* 0x000fea000383ffff */
.L_x_117:
[----:B0-----:R0:W1:Y:S02]  /*7740*/  SYNCS.PHASECHK.TRANS64.TRYWAIT P0, [R6+URZ], R5 ;  /* 0x00000005060075a7 */ /* 0x001064000800017f */
[----:B-1----:R-:W-:Y:S05]  /*7750*/  @!P0 NANOSLEEP.SYNCS 0x989680 ;  /* 0x009896800000895d */ /* 0x002fea0003900000 */
[----:B------:R-:W1:Y:S02]  /*7760*/  @!P0 SYNCS.PHASECHK.TRANS64 P0, [R6+URZ], R5 ;  /* 0x00000005060085a7 */ /* 0x000e64000800007f */
[----:B-1----:R-:W-:Y:S05]  /*7770*/  @!P0 BRA `(.L_x_117) ;  /* 0xfffffffc00f08947 */ /* 0x002fea000383ffff */
[----:B------:R-:W-:Y:S05]  /*7780*/  BRA `(.L_x_169) ;  /* 0xffffffe800e07947 */ /* 0x000fea000383ffff */
.L_x_118:
[----:B0-----:R0:W1:Y:S02]  /*7790*/  SYNCS.PHASECHK.TRANS64.TRYWAIT P0, [R9+URZ], R4 ;  /* 0x00000004090075a7 */ /* 0x001064000800017f */
[----:B-1----:R-:W-:Y:S05]  /*77a0*/  @!P0 NANOSLEEP.SYNCS 0x989680 ;  /* 0x009896800000895d */ /* 0x002fea0003900000 */
[----:B------:R-:W1:Y:S02]  /*77b0*/  @!P0 SYNCS.PHASECHK.TRANS64 P0, [R9+URZ], R4 ;  /* 0x00000004090085a7 */ /* 0x000e64000800007f */
[----:B-1----:R-:W-:Y:S05]  /*77c0*/  @!P0 BRA `(.L_x_118) ;  /* 0xfffffffc00f08947 */ /* 0x002fea000383ffff */
[----:B------:R-:W-:Y:S05]  /*77d0*/  BRA `(.L_x_170) ;  /* 0xffffffe800f07947 */ /* 0x000fea000383ffff */
.L_x_119:
[----:B0-----:R0:W1:Y:S02]  /*77e0*/  SYNCS.PHASECHK.TRANS64.TRYWAIT P0, [R6+URZ], R5 ;  /* 0x00000005060075a7 */ /* 0x001064000800017f */
[----:B-1----:R-:W-:Y:S05]  /*77f0*/  @!P0 NANOSLEEP.SYNCS 0x989680 ;  /* 0x009896800000895d */ /* 0x002fea0003900000 */
[----:B------:R-:W1:Y:S02]  /*7800*/  @!P0 SYNCS.PHASECHK.TRANS64 P0, [R6+URZ], R5 ;  /* 0x00000005060085a7 */ /* 0x000e64000800007f */
[----:B-1----:R-:W-:Y:S05]  /*7810*/  @!P0 BRA `(.L_x_119) ;  /* 0xfffffffc00f08947 */ /* 0x002fea000383ffff */
[----:B------:R-:W-:Y:S05]  /*7820*/  BRA `(.L_x_171) ;  /* 0xffffffec00007947 */ /* 0x000fea000383ffff */
.L_x_120:
[----:B0-----:R0:W1:Y:S02]  /*7830*/  SYNCS.PHASECHK.TRANS64.TRYWAIT P0, [R9+URZ], R4 ;  /* 0x00000004090075a7 */ /* 0x001064000800017f */
[----:B-1----:R-:W-:Y:S05]  /*7840*/  @!P0 NANOSLEEP.SYNCS 0x989680 ;  /* 0x009896800000895d */ /* 0x002fea0003900000 */
[----:B------:R-:W1:Y:S02]  /*7850*/  @!P0 SYNCS.PHASECHK.TRANS64 P0, [R9+URZ], R4 ;  /* 0x00000004090085a7 */ /* 0x000e64000800007f */
[----:B-1----:R-:W-:Y:S05]  /*7860*/  @!P0 BRA `(.L_x_120) ;  /* 0xfffffffc00f08947 */ /* 0x002fea000383ffff */
[----:B------:R-:W-:Y:S05]  /*7870*/  BRA `(.L_x_172) ;  /* 0xffffffec00107947 */ /* 0x000fea000383ffff */
.L_x_121:
[----:B0-----:R0:W1:Y:S02]  /*7880*/  SYNCS.PHASECHK.TRANS64.TRYWAIT P0, [R6+URZ], R5 ;  /* 0x00000005060075a7 */ /* 0x001064000800017f */
[----:B-1----:R-:W-:Y:S05]  /*7890*/  @!P0 NANOSLEEP.SYNCS 0x989680 ;  /* 0x009896800000895d */ /* 0x002fea0003900000 */
[----:B------:R-:W1:Y:S02]  /*78a0*/  @!P0 SYNCS.PHASECHK.TRANS64 P0, [R6+URZ], R5 ;  /* 0x00000005060085a7 */ /* 0x000e64000800007f */
[----:B-1----:R-:W-:Y:S05]  /*78b0*/  @!P0 BRA `(.L_x_121) ;  /* 0xfffffffc00f08947 */ /* 0x002fea000383ffff */
[----:B------:R-:W-:Y:S05]  /*78c0*/  BRA `(.L_x_173) ;  /* 0xffffffec00207947 */ /* 0x000fea000383ffff */
.L_x_122:
[----:B0-----:R0:W1:Y:S02]  /*78d0*/  SYNCS.PHASECHK.TRANS64.TRYWAIT P0, [R9+URZ], R4 ;  /* 0x00000004090075a7 */ /* 0x001064000800017f */
[----:B-1----:R-:W-:Y:S05]  /*78e0*/  @!P0 NANOSLEEP.SYNCS 0x989680 ;  /* 0x009896800000895d */ /* 0x002fea0003900000 */
[----:B------:R-:W1:Y:S02]  /*78f0*/  @!P0 SYNCS.PHASECHK.TRANS64 P0, [R9+URZ], R4 ;  /* 0x00000004090085a7 */ /* 0x000e64000800007f */
[----:B-1----:R-:W-:Y:S05]  /*7900*/  @!P0 BRA `(.L_x_122) ;  /* 0xfffffffc00f08947 */ /* 0x002fea000383ffff */
[----:B------:R-:W-:Y:S05]  /*7910*/  BRA `(.L_x_174) ;  /* 0xffffffec00307947 */ /* 0x000fea000383ffff */
.L_x_123:
[----:B0-----:R0:W1:Y:S02]  /*7920*/  SYNCS.PHASECHK.TRANS64.TRYWAIT P0, [R6+URZ], R5 ;  /* 0x00000005060075a7 */ /* 0x001064000800017f */
[----:B-1----:R-:W-:Y:S05]  /*7930*/  @!P0 NANOSLEEP.SYNCS 0x989680 ;  /* 0x009896800000895d */ /* 0x002fea0003900000 */
[----:B------:R-:W1:Y:S02]  /*7940*/  @!P0 SYNCS.PHASECHK.TRANS64 P0, [R6+URZ], R5 ;  /* 0x00000005060085a7 */ /* 0x000e64000800007f */
[----:B-1----:R-:W-:Y:S05]  /*7950*/  @!P0 BRA `(.L_x_123) ;  /* 0xfffffffc00f08947 */ /* 0x002fea000383ffff */
[----:B------:R-:W-:Y:S05]  /*7960*/  BRA `(.L_x_175) ;  /* 0xffffffec00407947 */ /* 0x000fea000383ffff */
.L_x_124:
[----:B0-----:R0:W1:Y:S02]  /*7970*/  SYNCS.PHASECHK.TRANS64.TRYWAIT P0, [R9+URZ], R4 ;  /* 0x00000004090075a7 */ /* 0x001064000800017f */
[----:B-1----:R-:W-:Y:S05]  /*7980*/  @!P0 NANOSLEEP.SYNCS 0x989680 ;  /* 0x009896800000895d */ /* 0x002fea0003900000 */
[----:B------:R-:W1:Y:S02]  /*7990*/  @!P0 SYNCS.PHASECHK.TRANS64 P0, [R9+URZ], R4 ;  /* 0x00000004090085a7 */ /* 0x000e64000800007f */
[----:B-1----:R-:W-:Y:S05]  /*79a0*/  @!P0 BRA `(.L_x_124) ;  /* 0xfffffffc00f08947 */ /* 0x002fea000383ffff */
[----:B------:R-:W-:Y:S05]  /*79b0*/  BRA `(.L_x_176) ;  /* 0xffffffec00507947 */ /* 0x000fea000383ffff */
.L_x_125:
[----:B0-----:R0:W1:Y:S02]  /*79c0*/  SYNCS.PHASECHK.TRANS64.TRYWAIT P0, [R6+URZ], R5 ;  /* 0x00000005060075a7 */ /* 0x001064000800017f */
[----:B-1----:R-:W-:Y:S05]  /*79d0*/  @!P0 NANOSLEEP.SYNCS 0x989680 ;  /* 0x009896800000895d */ /* 0x002fea0003900000 */
[----:B------:R-:W1:Y:S02]  /*79e0*/  @!P0 SYNCS.PHASECHK.TRANS64 P0, [R6+URZ], R5 ;  /* 0x00000005060085a7 */ /* 0x000e64000800007f */
[----:B-1----:R-:W-:Y:S05]  /*79f0*/  @!P0 BRA `(.L_x_125) ;  /* 0xfffffffc00f08947 */ /* 0x002fea000383ffff */
[----:B------:R-:W-:Y:S05]  /*7a00*/  BRA `(.L_x_177) ;  /* 0xffffffec00607947 */ /* 0x000fea000383ffff */
.L_x_126:
[----:B0-----:R0:W1:Y:S02]  /*7a10*/  SYNCS.PHASECHK.TRANS64.TRYWAIT P0, [R9+URZ], R4 ;  /* 0x00000004090075a7 */ /* 0x001064000800017f */
[----:B-1----:R-:W-:Y:S05]  /*7a20*/  @!P0 NANOSLEEP.SYNCS 0x989680 ;  /* 0x009896800000895d */ /* 0x002fea0003900000 */
[----:B------:R-:W1:Y:S02]  /*7a30*/  @!P0 SYNCS.PHASECHK.TRANS64 P0, [R9+URZ], R4 ;  /* 0x00000004090085a7 */ /* 0x000e64000800007f */
[----:B-1----:R-:W-:Y:S05]  /*7a40*/  @!P0 BRA `(.L_x_126) ;  /* 0xfffffffc00f08947 */ /* 0x002fea000383ffff */
[----:B------:R-:W-:Y:S05]  /*7a50*/  BRA `(.L_x_178) ;  /* 0xffffffec00707947 */ /* 0x000fea000383ffff */
.L_x_127:
[----:B0-----:R0:W1:Y:S02]  /*7a60*/  SYNCS.PHASECHK.TRANS64.TRYWAIT P0, [R6+URZ], R5 ;  /* 0x00000005060075a7 */ /* 0x001064000800017f */
[----:B-1----:R-:W-:Y:S05]  /*7a70*/  @!P0 NANOSLEEP.SYNCS 0x989680 ;  /* 0x009896800000895d */ /* 0x002fea0003900000 */
[----:B------:R-:W1:Y:S02]  /*7a80*/  @!P0 SYNCS.PHASECHK.TRANS64 P0, [R6+URZ], R5 ;  /* 0x00000005060085a7 */ /* 0x000e64000800007f */
[----:B-1----:R-:W-:Y:S05]  /*7a90*/  @!P0 BRA `(.L_x_127) ;  /* 0xfffffffc00f08947 */ /* 0x002fea000383ffff */
[----:B------:R-:W-:Y:S05]  /*7aa0*/  BRA `(.L_x_179) ;  /* 0xffffffec00807947 */ /* 0x000fea000383ffff */
.L_x_128:
[----:B0-----:R0:W1:Y:S02]  /*7ab0*/  SYNCS.PHASECHK.TRANS64.TRYWAIT P0, [R9+URZ], R4 ;  /* 0x00000004090075a7 */ /* 0x001064000800017f */
[----:B-1----:R-:W-:Y:S05]  /*7ac0*/  @!P0 NANOSLEEP.SYNCS 0x989680 ;  /* 0x009896800000895d */ /* 0x002fea0003900000 */
[----:B------:R-:W1:Y:S02]  /*7ad0*/  @!P0 SYNCS.PHASECHK.TRANS64 P0, [R9+URZ], R4 ;  /* 0x00000004090085a7 */ /* 0x000e64000800007f */
[----:B-1----:R-:W-:Y:S05]  /*7ae0*/  @!P0 BRA `(.L_x_128) ;  /* 0xfffffffc00f08947 */ /* 0x002fea000383ffff */
[----:B------:R-:W-:Y:S05]  /*7af0*/  BRA `(.L_x_180) ;  /* 0xffffffec00907947 */ /* 0x000fea000383ffff */
.L_x_129:
[----:B0-----:R0:W1:Y:S02]  /*7b00*/  SYNCS.PHASECHK.TRANS64.TRYWAIT P0, [R6+URZ], R5 ;  /* 0x00000005060075a7 */ /* 0x001064000800017f */
[----:B-1----:R-:W-:Y:S05]  /*7b10*/  @!P0 NANOSLEEP.SYNCS 0x989680 ;  /* 0x009896800000895d */ /* 0x002fea0003900000 */
[----:B------:R-:W1:Y:S02]  /*7b20*/  @!P0 SYNCS.PHASECHK.TRANS64 P0, [R6+URZ], R5 ;  /* 0x00000005060085a7 */ /* 0x000e64000800007f */
[----:B-1----:R-:W-:Y:S05]  /*7b30*/  @!P0 BRA `(.L_x_129) ;  /* 0xfffffffc00f08947 */ /* 0x002fea000383ffff */
[----:B------:R-:W-:Y:S05]  /*7b40*/  BRA `(.L_x_181) ;  /* 0xffffffec00a07947 */ /* 0x000fea000383ffff */
.L_x_130:
[----:B0-----:R0:W1:Y:S02]  /*7b50*/  SYNCS.PHASECHK.TRANS64.TRYWAIT P0, [R9+URZ], R4 ;  /* 0x00000004090075a7 */ /* 0x001064000800017f */
[----:B-1----:R-:W-:Y:S05]  /*7b60*/  @!P0 NANOSLEEP.SYNCS 0x989680 ;  /* 0x009896800000895d */ /* 0x002fea0003900000 */
[----:B------:R-:W1:Y:S02]  /*7b70*/  @!P0 SYNCS.PHASECHK.TRANS64 P0, [R9+URZ], R4 ;  /* 0x00000004090085a7 */ /* 0x000e64000800007f */
[----:B-1----:R-:W-:Y:S05]  /*7b80*/  @!P0 BRA `(.L_x_130) ;  /* 0xfffffffc00f08947 */ /* 0x002fea000383ffff */
[----:B------:R-:W-:Y:S05]  /*7b90*/  BRA `(.L_x_182) ;  /* 0xffffffec00b07947 */ /* 0x000fea000383ffff */
.L_x_131:
[----:B0-----:R0:W1:Y:S02]  /*7ba0*/  SYNCS.PHASECHK.TRANS64.TRYWAIT P0, [R6+URZ], R5 ;  /* 0x00000005060075a7 */ /* 0x001064000800017f */
[----:B-1----:R-:W-:Y:S05]  /*7bb0*/  @!P0 NANOSLEEP.SYNCS 0x989680 ;  /* 0x009896800000895d */ /* 0x002fea0003900000 */
[----:B------:R-:W1:Y:S02]  /*7bc0*/  @!P0 SYNCS.PHASECHK.TRANS64 P0, [R6+URZ], R5 ;  /* 0x00000005060085a7 */ /* 0x000e64000800007f */
[----:B-1----:R-:W-:Y:S05]  /*7bd0*/  @!P0 BRA `(.L_x_131) ;  /* 0xfffffffc00f08947 */ /* 0x002fea000383ffff */
[----:B------:R-:W-:Y:S05]  /*7be0*/  BRA `(.L_x_183) ;  /* 0xffffffec00c07947 */ /* 0x000fea000383ffff */
.L_x_132:
[----:B0-----:R0:W1:Y:S02]  /*7bf0*/  SYNCS.PHASECHK.TRANS64.TRYWAIT P0, [R9+URZ], R4 ;  /* 0x00000004090075a7 */ /* 0x001064000800017f */
[----:B-1----:R-:W-:Y:S05]  /*7c00*/  @!P0 NANOSLEEP.SYNCS 0x989680 ;  /* 0x009896800000895d */ /* 0x002fea0003900000 */
[----:B------:R-:W1:Y:S02]  /*7c10*/  @!P0 SYNCS.PHASECHK.TRANS64 P0, [R9+URZ], R4 ;  /* 0x00000004090085a7 */ /* 0x000e64000800007f */
[----:B-1----:R-:W-:Y:S05]  /*7c20*/  @!P0 BRA `(.L_x_132) ;  /* 0xfffffffc00f08947 */ /* 0x002fea000383ffff */
[----:B------:R-:W-:Y:S05]  /*7c30*/  BRA `(.L_x_184) ;  /* 0xffffffec00d07947 */ /* 0x000fea000383ffff */
.L_x_133:
[----:B0-----:R0:W1:Y:S02]  /*7c40*/  SYNCS.PHASECHK.TRANS64.TRYWAIT P0, [R8+URZ], R5 ;  /* 0x00000005080075a7 */ /* 0x001064000800017f */
[----:B-1----:R-:W-:Y:S05]  /*7c50*/  @!P0 NANOSLEEP.SYNCS 0x989680 ;  /* 0x009896800000895d */ /* 0x002fea0003900000 */
[----:B------:R-:W1:Y:S02]  /*7c60*/  @!P0 SYNCS.PHASECHK.TRANS64 P0, [R8+URZ], R5 ;  /* 0x00000005080085a7 */ /* 0x000e64000800007f */
[----:B-1----:R-:W-:Y:S05]  /*7c70*/  @!P0 BRA `(.L_x_133) ;  /* 0xfffffffc00f08947 */ /* 0x002fea000383ffff */
[----:B------:R-:W-:Y:S05]  /*7c80*/  BRA `(.L_x_185) ;  /* 0xffffffec00e07947 */ /* 0x000fea000383ffff */
.L_x_134:
[----:B-1----:R1:W2:Y:S02]  /*7c90*/  SYNCS.PHASECHK.TRANS64.TRYWAIT P0, [R11+URZ], R6 ;  /* 0x000000060b0075a7 */ /* 0x0022a4000800017f */
[----:B--2---:R-:W-:Y:S05]  /*7ca0*/  @!P0 NANOSLEEP.SYNCS 0x989680 ;  /* 0x009896800000895d */ /* 0x004fea0003900000 */
[----:B------:R-:W2:Y:S02]  /*7cb0*/  @!P0 SYNCS.PHASECHK.TRANS64 P0, [R11+URZ], R6 ;  /* 0x000000060b0085a7 */ /* 0x000ea4000800007f */
[----:B--2---:R-:W-:Y:S05]  /*7cc0*/  @!P0 BRA `(.L_x_134) ;  /* 0xfffffffc00f08947 */ /* 0x004fea000383ffff */
[----:B------:R-:W-:Y:S05]  /*7cd0*/  BRA `(.L_x_186) ;  /* 0xffffffec00e87947 */ /* 0x000fea000383ffff */
.L_x_187:
[----:B------:R-:W-:-:S00]  /*7ce0*/  BRA `(.L_x_187) ;  /* 0xfffffffc00fc7947 */ /* 0x000fc0000383ffff */
[----:B------:R-:W-:-:S00]  /*7cf0*/  NOP ;  /* 0x0000000000007918 */ /* 0x000fc00000000000 */
        /* <DEDUP_REMOVED lines=8> */
.L_x_188:


//--------------------- .nv.shared._ZN7cutlass13device_kernelINS_4gemm6kernel13GemmUniversalIN4cute5tupleIJiiiiEEENS1_10collective13CollectiveMmaINS1_37MainloopSm90TmaGmmaWarpSpecializedFP8ILi45ENS5_IJNS4_1CILi1EEESB_SB_EEENS1_35KernelTmaWarpSpecializedCooperativeEEENS5_IJNSA_ILi128EEENSA_ILi32EEESG_EEENS_12float_e4m3_tENS5_IJlSB_lEEESI_SJ_NS4_8TiledMMAINS4_8MMA_AtomIJNS4_4SM904GMMA30MMA_64x32x32_F32E4M3E4M3_SS_TNILNSN_7ScaleInE1ELSP_1EEEEEENS4_6LayoutINS5_IJNSA_ILi2EEESB_SB_EEENS5_IJSB_NSA_ILi0EEESV_EEEEENS5_IJNS4_10UnderscoreESY_SY_EEEEENS4_13SM90_TMA_LOADENS4_14ComposedLayoutINS4_7SwizzleILi1ELi4ELi3EEENS4_18smem_ptr_flag_bitsILi8EEENSS_INS5_IJNSA_ILi8EEESG_EEENS5_IJSG_SB_EEEEEEEvNS4_8identityES11_S1B_vS1C_EENS_8epilogue10collective6detail29Sm90TmaWarpSpecializedAdapterINS1F_15DefaultEpilogueISI_SJ_SJ_NS1E_6thread17LinearCombinationISI_Li1EffLNS1J_9ScaleType4KindE0ELNS_15FloatRoundStyleE2ESI_EENS1_15EpilogueDefaultEEEEEvvEEEEvNT_6ParamsE --------------------------
	.section	.nv.shared._ZN7cutlass13device_kernelINS_4gemm6kernel13GemmUniversalIN4cute5tupleIJiiiiEEENS1_10collective13CollectiveMmaINS1_37MainloopSm90TmaGmmaWarpSpecializedFP8ILi45ENS5_IJNS4_1CILi1EEESB_SB_EEENS1_35KernelTmaWarpSpecializedCooperativeEEENS5_IJNSA_ILi128EEENSA_ILi32EEESG_EEENS_12float_e4m3_tENS5_IJlSB_lEEESI_SJ_NS4_8TiledMMAINS4_8MMA_AtomIJNS4_4SM904GMMA30MMA_64x32x32_F32E4M3E4M3_SS_TNILNSN_7ScaleInE1ELSP_1EEEEEENS4_6LayoutINS5_IJNSA_ILi2EEESB_SB_EEENS5_IJSB_NSA_ILi0EEESV_EEEEENS5_IJNS4_10UnderscoreESY_SY_EEEEENS4_13SM90_TMA_LOADENS4_14ComposedLayoutINS4_7SwizzleILi1ELi4ELi3EEENS4_18smem_ptr_flag_bitsILi8EEENSS_INS5_IJNSA_ILi8EEESG_EEENS5_IJSG_SB_EEEEEEEvNS4_8identityES11_S1B_vS1C_EENS_8epilogue10collective6detail29Sm90TmaWarpSpecializedAdapterINS1F_15DefaultEpilogueISI_SJ_SJ_NS1E_6thread17LinearCombinationISI_Li1EffLNS1J_9ScaleType4KindE0ELNS_15FloatRoundStyleE2ESI_EENS1_15EpilogueDefaultEEEEEvvEEEEvNT_6ParamsE,"aw",@nobits
	.sectionflags	@""
	.align	16
	.zero		1024


//--------------------- .nv.shared.reserved.0     --------------------------
	.section	.nv.shared.reserved.0,"aw",@nobits
	.weak		__nv_reservedSMEM_offset_0_alias
	.size		__nv_reservedSMEM_offset_0_alias, 0, 0
	.other		__nv_reservedSMEM_offset_0_alias,@"STO_CUDA_RESERVED_SHARED STV_DEFAULT"
__nv_reservedSMEM_offset_0_alias:
	.zero		0


//--------------------- .nv.global                --------------------------
	.section	.nv.global,"aw",@nobits
.nv.global:
	.type		_ZN39_INTERNAL_82382566_4_k_cu_00d2095e_78114cute1_E,@object
	.size		_ZN39_INTERNAL_82382566_4_k_cu_00d2095e_78114cute1_E,(_ZN39_INTERNAL_82382566_4_k_cu_00d2095e_78114cuda3std3__45__cpo6cbeginE - _ZN39_INTERNAL_82382566_4_k_cu_00d2095e_78114cute1_E)
_ZN39_INTERNAL_82382566_4_k_cu_00d2095e_78114cute1_E:
	.zero		1
	.type		_ZN39_INTERNAL_82382566_4_k_cu_00d2095e_78114cuda3std3__45__cpo6cbeginE,@object
	.size		_ZN39_INTERNAL_82382566_4_k_cu_00d2095e_78114cuda3std3__45__cpo6cbeginE,(_ZN39_INTERNAL_82382566_4_k_cu_00d2095e_78114cuda3std3__48in_placeE - _ZN39_INTERNAL_82382566_4_k_cu_00d2095e_78114cuda3std3__45__cpo6cbeginE)
_ZN39_INTERNAL_82382566_4_k_cu_00d2095e_78114cuda3std3__45__cpo6cbeginE:
	.zero		1
	.type		_ZN39_INTERNAL_82382566_4_k_cu_00d2095e_78114cuda3std3__48in_placeE,@object
	.size		_ZN39_INTERNAL_82382566_4_k_cu_00d2095e_78114cuda3std3__48in_placeE,(_ZN39_INTERNAL_82382566_4_k_cu_00d2095e_78114cuda3std6ranges3__45__cpo9iter_moveE - _ZN39_INTERNAL_82382566_4_k_cu_00d2095e_78114cuda3std3__48in_placeE)
_ZN39_INTERNAL_82382566_4_k_cu_00d2095e_78114cuda3std3__48in_placeE:
	.zero		1
	.type		_ZN39_INTERNAL_82382566_4_k_cu_00d2095e_78114cuda3std6ranges3__45__cpo9iter_moveE,@object
	.size		_ZN39_INTERNAL_82382566_4_k_cu_00d2095e_78114cuda3std6ranges3__45__cpo9iter_moveE,(_ZN39_INTERNAL_82382566_4_k_cu_00d2095e_78114cuda3std3__45__cpo5beginE - _ZN39_INTERNAL_82382566_4_k_cu_00d2095e_78114cuda3std6ranges3__45__cpo9iter_moveE)
_ZN39_INTERNAL_82382566_4_k_cu_00d2095e_78114cuda3std6ranges3__45__cpo9iter_moveE:
	.zero		1
	.type		_ZN39_INTERNAL_82382566_4_k_cu_00d2095e_78114cuda3std3__45__cpo5beginE,@object
	.size		_ZN39_INTERNAL_82382566_4_k_cu_00d2095e_78114cuda3std3__45__cpo5beginE,(_ZN39_INTERNAL_82382566_4_k_cu_00d2095e_78114cuda3std3__441_GLOBAL__N__82382566_4_k_cu_00d2095e_78116ignoreE - _ZN39_INTERNAL_82382566_4_k_cu_00d2095e_78114cuda3std3__45__cpo5beginE)
_ZN39_INTERNAL_82382566_4_k_cu_00d2095e_78114cuda3std3__45__cpo5beginE:
	.zero		1
	.type		_ZN39_INTERNAL_82382566_4_k_cu_00d2095e_78114cuda3std3__441_GLOBAL__N__82382566_4_k_cu_00d2095e_78116ignoreE,@object
	.size		_ZN39_INTERNAL_82382566_4_k_cu_00d2095e_78114cuda3std3__441_GLOBAL__N__82382566_4_k_cu_00d2095e_78116ignoreE,(_ZN39_INTERNAL_82382566_4_k_cu_00d2095e_78114cute7productE - _ZN39_INTERNAL_82382566_4_k_cu_00d2095e_78114cuda3std3__441_GLOBAL__N__82382566_4_k_cu_00d2095e_78116ignoreE)
_ZN39_INTERNAL_82382566_4_k_cu_00d2095e_78114cuda3std3__441_GLOBAL__N__82382566_4_k_cu_00d2095e_78116ignoreE:
	.zero		1
	.type		_ZN39_INTERNAL_82382566_4_k_cu_00d2095e_78114cute7productE,@object
	.size		_ZN39_INTERNAL_82382566_4_k_cu_00d2095e_78114cute7productE,(_ZN39_INTERNAL_82382566_4_k_cu_00d2095e_78114cuda3std3__45__cpo3endE - _ZN39_INTERNAL_82382566_4_k_cu_00d2095e_78114cute7productE)
_ZN39_INTERNAL_82382566_4_k_cu_00d2095e_78114cute7productE:
	.zero		1
	.type		_ZN39_INTERNAL_82382566_4_k_cu_00d2095e_78114cuda3std3__45__cpo3endE,@object
	.size		_ZN39_INTERNAL_82382566_4_k_cu_00d2095e_78114cuda3std3__45__cpo3endE,(_ZN39_INTERNAL_82382566_4_k_cu_00d2095e_78114cuda3std3__419piecewise_constructE - _ZN39_INTERNAL_82382566_4_k_cu_00d2095e_78114cuda3std3__45__cpo3endE)
_ZN39_INTERNAL_82382566_4_k_cu_00d2095e_78114cuda3std3__45__cpo3endE:
	.zero		1
	.type		_ZN39_INTERNAL_82382566_4_k_cu_00d2095e_78114cuda3std3__419piecewise_constructE,@object
	.size		_ZN39_INTERNAL_82382566_4_k_cu_00d2095e_78114cuda3std3__419piecewise_constructE,(_ZN39_INTERNAL_82382566_4_k_cu_00d2095e_78114cuda3std3__45__cpo4cendE - _ZN39_INTERNAL_82382566_4_k_cu_00d2095e_78114cuda3std3__419piecewise_constructE)
_ZN39_INTERNAL_82382566_4_k_cu_00d2095e_78114cuda3std3__419piecewise_constructE:
	.zero		1
	.type		_ZN39_INTERNAL_82382566_4_k_cu_00d2095e_78114cuda3std3__45__cpo4cendE,@object
	.size		_ZN39_INTERNAL_82382566_4_k_cu_00d2095e_78114cuda3std3__45__cpo4cendE,(_ZN39_INTERNAL_82382566_4_k_cu_00d2095e_78114cuda3std6ranges3__45__cpo4swapE - _ZN39_INTERNAL_82382566_4_k_cu_00d2095e_78114cuda3std3__45__cpo4cendE)
_ZN39_INTERNAL_82382566_4_k_cu_00d2095e_78114cuda3std3__45__cpo4cendE:
	.zero		1
	.type		_ZN39_INTERNAL_82382566_4_k_cu_00d2095e_78114cuda3std6ranges3__45__cpo4swapE,@object
	.size		_ZN39_INTERNAL_82382566_4_k_cu_00d2095e_78114cuda3std6ranges3__45__cpo4swapE,(.L_7 - _ZN39_INTERNAL_82382566_4_k_cu_00d2095e_78114cuda3std6ranges3__45__cpo4swapE)
_ZN39_INTERNAL_82382566_4_k_cu_00d2095e_78114cuda3std6ranges3__45__cpo4swapE:
	.zero		1
.L_7:


//--------------------- .nv.constant0._ZN7cutlass13device_kernelINS_4gemm6kernel13GemmUniversalIN4cute5tupleIJiiiiEEENS1_10collective13CollectiveMmaINS1_37MainloopSm90TmaGmmaWarpSpecializedFP8ILi45ENS5_IJNS4_1CILi1EEESB_SB_EEENS1_35KernelTmaWarpSpecializedCooperativeEEENS5_IJNSA_ILi128EEENSA_ILi32EEESG_EEENS_12float_e4m3_tENS5_IJlSB_lEEESI_SJ_NS4_8TiledMMAINS4_8MMA_AtomIJNS4_4SM904GMMA30MMA_64x32x32_F32E4M3E4M3_SS_TNILNSN_7ScaleInE1ELSP_1EEEEEENS4_6LayoutINS5_IJNSA_ILi2EEESB_SB_EEENS5_IJSB_NSA_ILi0EEESV_EEEEENS5_IJNS4_10UnderscoreESY_SY_EEEEENS4_13SM90_TMA_LOADENS4_14ComposedLayoutINS4_7SwizzleILi1ELi4ELi3EEENS4_18smem_ptr_flag_bitsILi8EEENSS_INS5_IJNSA_ILi8EEESG_EEENS5_IJSG_SB_EEEEEEEvNS4_8identityES11_S1B_vS1C_EENS_8epilogue10collective6detail29Sm90TmaWarpSpecializedAdapterINS1F_15DefaultEpilogueISI_SJ_SJ_NS1E_6thread17LinearCombinationISI_Li1EffLNS1J_9ScaleType4KindE0ELNS_15FloatRoundStyleE2ESI_EENS1_15EpilogueDefaultEEEEEvvEEEEvNT_6ParamsE --------------------------
	.section	.nv.constant0._ZN7cutlass13device_kernelINS_4gemm6kernel13GemmUniversalIN4cute5tupleIJiiiiEEENS1_10collective13CollectiveMmaINS1_37MainloopSm90TmaGmmaWarpSpecializedFP8ILi45ENS5_IJNS4_1CILi1EEESB_SB_EEENS1_35KernelTmaWarpSpecializedCooperativeEEENS5_IJNSA_ILi128EEENSA_ILi32EEESG_EEENS_12float_e4m3_tENS5_IJlSB_lEEESI_SJ_NS4_8TiledMMAINS4_8MMA_AtomIJNS4_4SM904GMMA30MMA_64x32x32_F32E4M3E4M3_SS_TNILNSN_7ScaleInE1ELSP_1EEEEEENS4_6LayoutINS5_IJNSA_ILi2EEESB_SB_EEENS5_IJSB_NSA_ILi0EEESV_EEEEENS5_IJNS4_10UnderscoreESY_SY_EEEEENS4_13SM90_TMA_LOADENS4_14ComposedLayoutINS4_7SwizzleILi1ELi4ELi3EEENS4_18smem_ptr_flag_bitsILi8EEENSS_INS5_IJNSA_ILi8EEESG_EEENS5_IJSG_SB_EEEEEEEvNS4_8identityES11_S1B_vS1C_EENS_8epilogue10collective6detail29Sm90TmaWarpSpecializedAdapterINS1F_15DefaultEpilogueISI_SJ_SJ_NS1E_6thread17LinearCombinationISI_Li1EffLNS1J_9ScaleType4KindE0ELNS_15FloatRoundStyleE2ESI_EENS1_15EpilogueDefaultEEEEEvvEEEEvNT_6ParamsE,"a",@progbits
	.sectionflags	@""
	.align	4
.nv.constant0._ZN7cutlass13device_kernelINS_4gemm6kernel13GemmUniversalIN4cute5tupleIJiiiiEEENS1_10collective13CollectiveMmaINS1_37MainloopSm90TmaGmmaWarpSpecializedFP8ILi45ENS5_IJNS4_1CILi1EEESB_SB_EEENS1_35KernelTmaWarpSpecializedCooperativeEEENS5_IJNSA_ILi128EEENSA_ILi32EEESG_EEENS_12float_e4m3_tENS5_IJlSB_lEEESI_SJ_NS4_8TiledMMAINS4_8MMA_AtomIJNS4_4SM904GMMA30MMA_64x32x32_F32E4M3E4M3_SS_TNILNSN_7ScaleInE1ELSP_1EEEEEENS4_6LayoutINS5_IJNSA_ILi2EEESB_SB_EEENS5_IJSB_NSA_ILi0EEESV_EEEEENS5_IJNS4_10UnderscoreESY_SY_EEEEENS4_13SM90_TMA_LOADENS4_14ComposedLayoutINS4_7SwizzleILi1ELi4ELi3EEENS4_18smem_ptr_flag_bitsILi8EEENSS_INS5_IJNSA_ILi8EEESG_EEENS5_IJSG_SB_EEEEEEEvNS4_8identityES11_S1B_vS1C_EENS_8epilogue10collective6detail29Sm90TmaWarpSpecializedAdapterINS1F_15DefaultEpilogueISI_SJ_SJ_NS1E_6thread17LinearCombinationISI_Li1EffLNS1J_9ScaleType4KindE0ELNS_15FloatRoundStyleE2ESI_EENS1_15EpilogueDefaultEEEEEvvEEEEvNT_6ParamsE:
	.zero		1664


//--------------------- SYMBOLS --------------------------

	.type		.nv.reservedSmem.offset0,@object
	.size		.nv.reservedSmem.offset0,0x4
